//
// Generated by NVIDIA NVVM Compiler
//
// Compiler Build ID: CL-36424714
// Cuda compilation tools, release 13.0, V13.0.88
// Based on NVVM 20.0.0
//

.version 9.0
.target sm_100
.address_size 64

	// .globl	_Z23matrixMultiplicationGPUPKdS0_Pdiii
// _ZZ23matrixMultiplicationGPUPKdS0_PdiiiE5A_row has been demoted

.visible .entry _Z23matrixMultiplicationGPUPKdS0_Pdiii(
	.param .u64 .ptr .align 1 _Z23matrixMultiplicationGPUPKdS0_Pdiii_param_0,
	.param .u64 .ptr .align 1 _Z23matrixMultiplicationGPUPKdS0_Pdiii_param_1,
	.param .u64 .ptr .align 1 _Z23matrixMultiplicationGPUPKdS0_Pdiii_param_2,
	.param .u32 _Z23matrixMultiplicationGPUPKdS0_Pdiii_param_3,
	.param .u32 _Z23matrixMultiplicationGPUPKdS0_Pdiii_param_4,
	.param .u32 _Z23matrixMultiplicationGPUPKdS0_Pdiii_param_5
)
{
	.reg .pred 	%p<19>;
	.reg .b32 	%r<198>;
	.reg .b64 	%rd<128>;
	.reg .b64 	%fd<128>;
	// demoted variable
	.shared .align 8 .b8 _ZZ23matrixMultiplicationGPUPKdS0_PdiiiE5A_row[8000];
	ld.param.u64 	%rd6, [_Z23matrixMultiplicationGPUPKdS0_Pdiii_param_0];
	ld.param.u64 	%rd5, [_Z23matrixMultiplicationGPUPKdS0_Pdiii_param_2];
	ld.param.u32 	%r94, [_Z23matrixMultiplicationGPUPKdS0_Pdiii_param_4];
	ld.param.u32 	%r95, [_Z23matrixMultiplicationGPUPKdS0_Pdiii_param_5];
	cvta.to.global.u64 	%rd1, %rd6;
	mov.u32 	%r1, %tid.x;
	mov.u32 	%r2, %ctaid.x;
	setp.lt.s32 	%p1, %r94, 1;
	@%p1 bra 	$L__BB0_13;
	mul.lo.s32 	%r3, %r94, %r2;
	and.b32  	%r4, %r94, 15;
	setp.lt.u32 	%p2, %r94, 16;
	mov.b32 	%r169, 0;
	@%p2 bra 	$L__BB0_4;
	and.b32  	%r169, %r94, 2147483632;
	mov.b32 	%r167, 0;
$L__BB0_3:
	.pragma "nounroll";
	add.s32 	%r98, %r167, %r3;
	mul.wide.u32 	%rd7, %r98, 8;
	add.s64 	%rd8, %rd1, %rd7;
	ld.global.f64 	%fd11, [%rd8];
	shl.b32 	%r99, %r167, 3;
	mov.u32 	%r100, _ZZ23matrixMultiplicationGPUPKdS0_PdiiiE5A_row;
	add.s32 	%r101, %r100, %r99;
	st.shared.f64 	[%r101], %fd11;
	add.s32 	%r102, %r98, 1;
	mul.wide.u32 	%rd9, %r102, 8;
	add.s64 	%rd10, %rd1, %rd9;
	ld.global.f64 	%fd12, [%rd10];
	st.shared.f64 	[%r101+8], %fd12;
	add.s32 	%r103, %r98, 2;
	mul.wide.u32 	%rd11, %r103, 8;
	add.s64 	%rd12, %rd1, %rd11;
	ld.global.f64 	%fd13, [%rd12];
	st.shared.f64 	[%r101+16], %fd13;
	add.s32 	%r104, %r98, 3;
	mul.wide.u32 	%rd13, %r104, 8;
	add.s64 	%rd14, %rd1, %rd13;
	ld.global.f64 	%fd14, [%rd14];
	st.shared.f64 	[%r101+24], %fd14;
	add.s32 	%r105, %r98, 4;
	mul.wide.u32 	%rd15, %r105, 8;
	add.s64 	%rd16, %rd1, %rd15;
	ld.global.f64 	%fd15, [%rd16];
	st.shared.f64 	[%r101+32], %fd15;
	add.s32 	%r106, %r98, 5;
	mul.wide.u32 	%rd17, %r106, 8;
	add.s64 	%rd18, %rd1, %rd17;
	ld.global.f64 	%fd16, [%rd18];
	st.shared.f64 	[%r101+40], %fd16;
	add.s32 	%r107, %r98, 6;
	mul.wide.u32 	%rd19, %r107, 8;
	add.s64 	%rd20, %rd1, %rd19;
	ld.global.f64 	%fd17, [%rd20];
	st.shared.f64 	[%r101+48], %fd17;
	add.s32 	%r108, %r98, 7;
	mul.wide.u32 	%rd21, %r108, 8;
	add.s64 	%rd22, %rd1, %rd21;
	ld.global.f64 	%fd18, [%rd22];
	st.shared.f64 	[%r101+56], %fd18;
	add.s32 	%r109, %r98, 8;
	mul.wide.u32 	%rd23, %r109, 8;
	add.s64 	%rd24, %rd1, %rd23;
	ld.global.f64 	%fd19, [%rd24];
	st.shared.f64 	[%r101+64], %fd19;
	add.s32 	%r110, %r98, 9;
	mul.wide.u32 	%rd25, %r110, 8;
	add.s64 	%rd26, %rd1, %rd25;
	ld.global.f64 	%fd20, [%rd26];
	st.shared.f64 	[%r101+72], %fd20;
	add.s32 	%r111, %r98, 10;
	mul.wide.u32 	%rd27, %r111, 8;
	add.s64 	%rd28, %rd1, %rd27;
	ld.global.f64 	%fd21, [%rd28];
	st.shared.f64 	[%r101+80], %fd21;
	add.s32 	%r112, %r98, 11;
	mul.wide.u32 	%rd29, %r112, 8;
	add.s64 	%rd30, %rd1, %rd29;
	ld.global.f64 	%fd22, [%rd30];
	st.shared.f64 	[%r101+88], %fd22;
	add.s32 	%r113, %r98, 12;
	mul.wide.u32 	%rd31, %r113, 8;
	add.s64 	%rd32, %rd1, %rd31;
	ld.global.f64 	%fd23, [%rd32];
	st.shared.f64 	[%r101+96], %fd23;
	add.s32 	%r114, %r98, 13;
	mul.wide.u32 	%rd33, %r114, 8;
	add.s64 	%rd34, %rd1, %rd33;
	ld.global.f64 	%fd24, [%rd34];
	st.shared.f64 	[%r101+104], %fd24;
	add.s32 	%r115, %r98, 14;
	mul.wide.u32 	%rd35, %r115, 8;
	add.s64 	%rd36, %rd1, %rd35;
	ld.global.f64 	%fd25, [%rd36];
	st.shared.f64 	[%r101+112], %fd25;
	add.s32 	%r116, %r98, 15;
	mul.wide.u32 	%rd37, %r116, 8;
	add.s64 	%rd38, %rd1, %rd37;
	ld.global.f64 	%fd26, [%rd38];
	st.shared.f64 	[%r101+120], %fd26;
	add.s32 	%r167, %r167, 16;
	setp.ne.s32 	%p3, %r167, %r169;
	@%p3 bra 	$L__BB0_3;
$L__BB0_4:
	setp.eq.s32 	%p4, %r4, 0;
	@%p4 bra 	$L__BB0_13;
	and.b32  	%r9, %r94, 7;
	setp.lt.u32 	%p5, %r4, 8;
	@%p5 bra 	$L__BB0_7;
	add.s32 	%r117, %r169, %r3;
	mul.wide.u32 	%rd39, %r117, 8;
	add.s64 	%rd40, %rd1, %rd39;
	ld.global.f64 	%fd27, [%rd40];
	shl.b32 	%r118, %r169, 3;
	mov.u32 	%r119, _ZZ23matrixMultiplicationGPUPKdS0_PdiiiE5A_row;
	add.s32 	%r120, %r119, %r118;
	st.shared.f64 	[%r120], %fd27;
	add.s32 	%r121, %r117, 1;
	mul.wide.u32 	%rd41, %r121, 8;
	add.s64 	%rd42, %rd1, %rd41;
	ld.global.f64 	%fd28, [%rd42];
	st.shared.f64 	[%r120+8], %fd28;
	add.s32 	%r122, %r117, 2;
	mul.wide.u32 	%rd43, %r122, 8;
	add.s64 	%rd44, %rd1, %rd43;
	ld.global.f64 	%fd29, [%rd44];
	st.shared.f64 	[%r120+16], %fd29;
	add.s32 	%r123, %r117, 3;
	mul.wide.u32 	%rd45, %r123, 8;
	add.s64 	%rd46, %rd1, %rd45;
	ld.global.f64 	%fd30, [%rd46];
	st.shared.f64 	[%r120+24], %fd30;
	add.s32 	%r124, %r117, 4;
	mul.wide.u32 	%rd47, %r124, 8;
	add.s64 	%rd48, %rd1, %rd47;
	ld.global.f64 	%fd31, [%rd48];
	st.shared.f64 	[%r120+32], %fd31;
	add.s32 	%r125, %r117, 5;
	mul.wide.u32 	%rd49, %r125, 8;
	add.s64 	%rd50, %rd1, %rd49;
	ld.global.f64 	%fd32, [%rd50];
	st.shared.f64 	[%r120+40], %fd32;
	add.s32 	%r126, %r117, 6;
	mul.wide.u32 	%rd51, %r126, 8;
	add.s64 	%rd52, %rd1, %rd51;
	ld.global.f64 	%fd33, [%rd52];
	st.shared.f64 	[%r120+48], %fd33;
	add.s32 	%r127, %r117, 7;
	mul.wide.u32 	%rd53, %r127, 8;
	add.s64 	%rd54, %rd1, %rd53;
	ld.global.f64 	%fd34, [%rd54];
	st.shared.f64 	[%r120+56], %fd34;
	add.s32 	%r169, %r169, 8;
$L__BB0_7:
	setp.eq.s32 	%p6, %r9, 0;
	@%p6 bra 	$L__BB0_13;
	and.b32  	%r12, %r94, 3;
	setp.lt.u32 	%p7, %r9, 4;
	@%p7 bra 	$L__BB0_10;
	add.s32 	%r128, %r169, %r3;
	mul.wide.u32 	%rd55, %r128, 8;
	add.s64 	%rd56, %rd1, %rd55;
	ld.global.f64 	%fd35, [%rd56];
	shl.b32 	%r129, %r169, 3;
	mov.u32 	%r130, _ZZ23matrixMultiplicationGPUPKdS0_PdiiiE5A_row;
	add.s32 	%r131, %r130, %r129;
	st.shared.f64 	[%r131], %fd35;
	add.s32 	%r132, %r128, 1;
	mul.wide.u32 	%rd57, %r132, 8;
	add.s64 	%rd58, %rd1, %rd57;
	ld.global.f64 	%fd36, [%rd58];
	st.shared.f64 	[%r131+8], %fd36;
	add.s32 	%r133, %r128, 2;
	mul.wide.u32 	%rd59, %r133, 8;
	add.s64 	%rd60, %rd1, %rd59;
	ld.global.f64 	%fd37, [%rd60];
	st.shared.f64 	[%r131+16], %fd37;
	add.s32 	%r134, %r128, 3;
	mul.wide.u32 	%rd61, %r134, 8;
	add.s64 	%rd62, %rd1, %rd61;
	ld.global.f64 	%fd38, [%rd62];
	st.shared.f64 	[%r131+24], %fd38;
	add.s32 	%r169, %r169, 4;
$L__BB0_10:
	setp.eq.s32 	%p8, %r12, 0;
	@%p8 bra 	$L__BB0_13;
	shl.b32 	%r135, %r169, 3;
	mov.u32 	%r136, _ZZ23matrixMultiplicationGPUPKdS0_PdiiiE5A_row;
	add.s32 	%r173, %r136, %r135;
	add.s32 	%r172, %r169, %r3;
	neg.s32 	%r171, %r12;
$L__BB0_12:
	.pragma "nounroll";
	mul.wide.u32 	%rd63, %r172, 8;
	add.s64 	%rd64, %rd1, %rd63;
	ld.global.f64 	%fd39, [%rd64];
	st.shared.f64 	[%r173], %fd39;
	add.s32 	%r173, %r173, 8;
	add.s32 	%r172, %r172, 1;
	add.s32 	%r171, %r171, 1;
	setp.ne.s32 	%p9, %r171, 0;
	@%p9 bra 	$L__BB0_12;
$L__BB0_13:
	setp.lt.s32 	%p10, %r94, 1;
	bar.sync 	0;
	@%p10 bra 	$L__BB0_26;
	mov.u32 	%r138, %ntid.x;
	mad.lo.s32 	%r139, %r2, %r138, %r1;
	cvta.to.global.u64 	%rd65, %rd5;
	mul.wide.s32 	%rd66, %r139, 8;
	add.s64 	%rd2, %rd65, %rd66;
	ld.global.f64 	%fd124, [%rd2];
	setp.lt.u32 	%p11, %r94, 16;
	mov.b32 	%r193, 0;
	@%p11 bra 	$L__BB0_17;
	and.b32  	%r141, %r94, 2147483632;
	neg.s32 	%r191, %r141;
	add.s32 	%r190, %r1, %r95;
	shl.b32 	%r142, %r95, 1;
	add.s32 	%r189, %r1, %r142;
	mad.lo.s32 	%r188, %r95, 3, %r1;
	shl.b32 	%r143, %r95, 2;
	add.s32 	%r187, %r1, %r143;
	mad.lo.s32 	%r186, %r95, 5, %r1;
	mad.lo.s32 	%r185, %r95, 6, %r1;
	mad.lo.s32 	%r184, %r95, 7, %r1;
	shl.b32 	%r144, %r95, 3;
	add.s32 	%r183, %r1, %r144;
	mad.lo.s32 	%r182, %r95, 9, %r1;
	mad.lo.s32 	%r181, %r95, 10, %r1;
	mad.lo.s32 	%r180, %r95, 11, %r1;
	mad.lo.s32 	%r179, %r95, 12, %r1;
	mad.lo.s32 	%r178, %r95, 13, %r1;
	mad.lo.s32 	%r177, %r95, 14, %r1;
	mad.lo.s32 	%r176, %r95, 15, %r1;
	mov.u32 	%r145, _ZZ23matrixMultiplicationGPUPKdS0_PdiiiE5A_row;
	add.s32 	%r174, %r145, 64;
	mov.u32 	%r175, %r1;
$L__BB0_16:
	.pragma "nounroll";
	ld.param.u64 	%rd126, [_Z23matrixMultiplicationGPUPKdS0_Pdiii_param_1];
	and.b32  	%r193, %r94, 2147483632;
	ld.shared.f64 	%fd40, [%r174+-64];
	cvta.to.global.u64 	%rd67, %rd126;
	mul.wide.u32 	%rd68, %r175, 8;
	add.s64 	%rd69, %rd67, %rd68;
	ld.global.f64 	%fd41, [%rd69];
	fma.rn.f64 	%fd42, %fd40, %fd41, %fd124;
	st.global.f64 	[%rd2], %fd42;
	ld.shared.f64 	%fd43, [%r174+-56];
	mul.wide.u32 	%rd70, %r190, 8;
	add.s64 	%rd71, %rd67, %rd70;
	ld.global.f64 	%fd44, [%rd71];
	fma.rn.f64 	%fd45, %fd43, %fd44, %fd42;
	st.global.f64 	[%rd2], %fd45;
	ld.shared.f64 	%fd46, [%r174+-48];
	mul.wide.u32 	%rd72, %r189, 8;
	add.s64 	%rd73, %rd67, %rd72;
	ld.global.f64 	%fd47, [%rd73];
	fma.rn.f64 	%fd48, %fd46, %fd47, %fd45;
	st.global.f64 	[%rd2], %fd48;
	ld.shared.f64 	%fd49, [%r174+-40];
	mul.wide.u32 	%rd74, %r188, 8;
	add.s64 	%rd75, %rd67, %rd74;
	ld.global.f64 	%fd50, [%rd75];
	fma.rn.f64 	%fd51, %fd49, %fd50, %fd48;
	st.global.f64 	[%rd2], %fd51;
	ld.shared.f64 	%fd52, [%r174+-32];
	mul.wide.u32 	%rd76, %r187, 8;
	add.s64 	%rd77, %rd67, %rd76;
	ld.global.f64 	%fd53, [%rd77];
	fma.rn.f64 	%fd54, %fd52, %fd53, %fd51;
	st.global.f64 	[%rd2], %fd54;
	ld.shared.f64 	%fd55, [%r174+-24];
	mul.wide.u32 	%rd78, %r186, 8;
	add.s64 	%rd79, %rd67, %rd78;
	ld.global.f64 	%fd56, [%rd79];
	fma.rn.f64 	%fd57, %fd55, %fd56, %fd54;
	st.global.f64 	[%rd2], %fd57;
	ld.shared.f64 	%fd58, [%r174+-16];
	mul.wide.u32 	%rd80, %r185, 8;
	add.s64 	%rd81, %rd67, %rd80;
	ld.global.f64 	%fd59, [%rd81];
	fma.rn.f64 	%fd60, %fd58, %fd59, %fd57;
	st.global.f64 	[%rd2], %fd60;
	ld.shared.f64 	%fd61, [%r174+-8];
	mul.wide.u32 	%rd82, %r184, 8;
	add.s64 	%rd83, %rd67, %rd82;
	ld.global.f64 	%fd62, [%rd83];
	fma.rn.f64 	%fd63, %fd61, %fd62, %fd60;
	st.global.f64 	[%rd2], %fd63;
	ld.shared.f64 	%fd64, [%r174];
	mul.wide.u32 	%rd84, %r183, 8;
	add.s64 	%rd85, %rd67, %rd84;
	ld.global.f64 	%fd65, [%rd85];
	fma.rn.f64 	%fd66, %fd64, %fd65, %fd63;
	st.global.f64 	[%rd2], %fd66;
	ld.shared.f64 	%fd67, [%r174+8];
	mul.wide.u32 	%rd86, %r182, 8;
	add.s64 	%rd87, %rd67, %rd86;
	ld.global.f64 	%fd68, [%rd87];
	fma.rn.f64 	%fd69, %fd67, %fd68, %fd66;
	st.global.f64 	[%rd2], %fd69;
	ld.shared.f64 	%fd70, [%r174+16];
	mul.wide.u32 	%rd88, %r181, 8;
	add.s64 	%rd89, %rd67, %rd88;
	ld.global.f64 	%fd71, [%rd89];
	fma.rn.f64 	%fd72, %fd70, %fd71, %fd69;
	st.global.f64 	[%rd2], %fd72;
	ld.shared.f64 	%fd73, [%r174+24];
	mul.wide.u32 	%rd90, %r180, 8;
	add.s64 	%rd91, %rd67, %rd90;
	ld.global.f64 	%fd74, [%rd91];
	fma.rn.f64 	%fd75, %fd73, %fd74, %fd72;
	st.global.f64 	[%rd2], %fd75;
	ld.shared.f64 	%fd76, [%r174+32];
	mul.wide.u32 	%rd92, %r179, 8;
	add.s64 	%rd93, %rd67, %rd92;
	ld.global.f64 	%fd77, [%rd93];
	fma.rn.f64 	%fd78, %fd76, %fd77, %fd75;
	st.global.f64 	[%rd2], %fd78;
	ld.shared.f64 	%fd79, [%r174+40];
	mul.wide.u32 	%rd94, %r178, 8;
	add.s64 	%rd95, %rd67, %rd94;
	ld.global.f64 	%fd80, [%rd95];
	fma.rn.f64 	%fd81, %fd79, %fd80, %fd78;
	st.global.f64 	[%rd2], %fd81;
	ld.shared.f64 	%fd82, [%r174+48];
	mul.wide.u32 	%rd96, %r177, 8;
	add.s64 	%rd97, %rd67, %rd96;
	ld.global.f64 	%fd83, [%rd97];
	fma.rn.f64 	%fd84, %fd82, %fd83, %fd81;
	st.global.f64 	[%rd2], %fd84;
	ld.shared.f64 	%fd85, [%r174+56];
	mul.wide.u32 	%rd98, %r176, 8;
	add.s64 	%rd99, %rd67, %rd98;
	ld.global.f64 	%fd86, [%rd99];
	fma.rn.f64 	%fd124, %fd85, %fd86, %fd84;
	st.global.f64 	[%rd2], %fd124;
	add.s32 	%r191, %r191, 16;
	shl.b32 	%r146, %r95, 4;
	add.s32 	%r190, %r190, %r146;
	add.s32 	%r189, %r189, %r146;
	add.s32 	%r188, %r188, %r146;
	add.s32 	%r187, %r187, %r146;
	add.s32 	%r186, %r186, %r146;
	add.s32 	%r185, %r185, %r146;
	add.s32 	%r184, %r184, %r146;
	add.s32 	%r183, %r183, %r146;
	add.s32 	%r182, %r182, %r146;
	add.s32 	%r181, %r181, %r146;
	add.s32 	%r180, %r180, %r146;
	add.s32 	%r179, %r179, %r146;
	add.s32 	%r178, %r178, %r146;
	add.s32 	%r177, %r177, %r146;
	add.s32 	%r176, %r176, %r146;
	add.s32 	%r175, %r175, %r146;
	add.s32 	%r174, %r174, 128;
	setp.ne.s32 	%p12, %r191, 0;
	@%p12 bra 	$L__BB0_16;
$L__BB0_17:
	and.b32  	%r78, %r94, 15;
	setp.eq.s32 	%p13, %r78, 0;
	@%p13 bra 	$L__BB0_26;
	ld.param.u64 	%rd127, [_Z23matrixMultiplicationGPUPKdS0_Pdiii_param_1];
	cvta.to.global.u64 	%rd3, %rd127;
	and.b32  	%r79, %r94, 7;
	setp.lt.u32 	%p14, %r78, 8;
	@%p14 bra 	$L__BB0_20;
	shl.b32 	%r147, %r193, 3;
	mov.u32 	%r148, _ZZ23matrixMultiplicationGPUPKdS0_PdiiiE5A_row;
	add.s32 	%r149, %r148, %r147;
	ld.shared.f64 	%fd87, [%r149];
	mad.lo.s32 	%r150, %r193, %r95, %r1;
	mul.wide.u32 	%rd100, %r150, 8;
	add.s64 	%rd101, %rd3, %rd100;
	ld.global.f64 	%fd88, [%rd101];
	fma.rn.f64 	%fd89, %fd87, %fd88, %fd124;
	st.global.f64 	[%rd2], %fd89;
	ld.shared.f64 	%fd90, [%r149+8];
	add.s32 	%r151, %r150, %r95;
	mul.wide.u32 	%rd102, %r151, 8;
	add.s64 	%rd103, %rd3, %rd102;
	ld.global.f64 	%fd91, [%rd103];
	fma.rn.f64 	%fd92, %fd90, %fd91, %fd89;
	st.global.f64 	[%rd2], %fd92;
	ld.shared.f64 	%fd93, [%r149+16];
	add.s32 	%r152, %r151, %r95;
	mul.wide.u32 	%rd104, %r152, 8;
	add.s64 	%rd105, %rd3, %rd104;
	ld.global.f64 	%fd94, [%rd105];
	fma.rn.f64 	%fd95, %fd93, %fd94, %fd92;
	st.global.f64 	[%rd2], %fd95;
	ld.shared.f64 	%fd96, [%r149+24];
	add.s32 	%r153, %r152, %r95;
	mul.wide.u32 	%rd106, %r153, 8;
	add.s64 	%rd107, %rd3, %rd106;
	ld.global.f64 	%fd97, [%rd107];
	fma.rn.f64 	%fd98, %fd96, %fd97, %fd95;
	st.global.f64 	[%rd2], %fd98;
	ld.shared.f64 	%fd99, [%r149+32];
	add.s32 	%r154, %r153, %r95;
	mul.wide.u32 	%rd108, %r154, 8;
	add.s64 	%rd109, %rd3, %rd108;
	ld.global.f64 	%fd100, [%rd109];
	fma.rn.f64 	%fd101, %fd99, %fd100, %fd98;
	st.global.f64 	[%rd2], %fd101;
	ld.shared.f64 	%fd102, [%r149+40];
	add.s32 	%r155, %r154, %r95;
	mul.wide.u32 	%rd110, %r155, 8;
	add.s64 	%rd111, %rd3, %rd110;
	ld.global.f64 	%fd103, [%rd111];
	fma.rn.f64 	%fd104, %fd102, %fd103, %fd101;
	st.global.f64 	[%rd2], %fd104;
	ld.shared.f64 	%fd105, [%r149+48];
	add.s32 	%r156, %r155, %r95;
	mul.wide.u32 	%rd112, %r156, 8;
	add.s64 	%rd113, %rd3, %rd112;
	ld.global.f64 	%fd106, [%rd113];
	fma.rn.f64 	%fd107, %fd105, %fd106, %fd104;
	st.global.f64 	[%rd2], %fd107;
	ld.shared.f64 	%fd108, [%r149+56];
	add.s32 	%r157, %r156, %r95;
	mul.wide.u32 	%rd114, %r157, 8;
	add.s64 	%rd115, %rd3, %rd114;
	ld.global.f64 	%fd109, [%rd115];
	fma.rn.f64 	%fd124, %fd108, %fd109, %fd107;
	st.global.f64 	[%rd2], %fd124;
	add.s32 	%r193, %r193, 8;
$L__BB0_20:
	setp.eq.s32 	%p15, %r79, 0;
	@%p15 bra 	$L__BB0_26;
	and.b32  	%r82, %r94, 3;
	setp.lt.u32 	%p16, %r79, 4;
	@%p16 bra 	$L__BB0_23;
	shl.b32 	%r158, %r193, 3;
	mov.u32 	%r159, _ZZ23matrixMultiplicationGPUPKdS0_PdiiiE5A_row;
	add.s32 	%r160, %r159, %r158;
	ld.shared.f64 	%fd110, [%r160];
	mad.lo.s32 	%r161, %r193, %r95, %r1;
	mul.wide.u32 	%rd116, %r161, 8;
	add.s64 	%rd117, %rd3, %rd116;
	ld.global.f64 	%fd111, [%rd117];
	fma.rn.f64 	%fd112, %fd110, %fd111, %fd124;
	st.global.f64 	[%rd2], %fd112;
	ld.shared.f64 	%fd113, [%r160+8];
	add.s32 	%r162, %r161, %r95;
	mul.wide.u32 	%rd118, %r162, 8;
	add.s64 	%rd119, %rd3, %rd118;
	ld.global.f64 	%fd114, [%rd119];
	fma.rn.f64 	%fd115, %fd113, %fd114, %fd112;
	st.global.f64 	[%rd2], %fd115;
	ld.shared.f64 	%fd116, [%r160+16];
	add.s32 	%r163, %r162, %r95;
	mul.wide.u32 	%rd120, %r163, 8;
	add.s64 	%rd121, %rd3, %rd120;
	ld.global.f64 	%fd117, [%rd121];
	fma.rn.f64 	%fd118, %fd116, %fd117, %fd115;
	st.global.f64 	[%rd2], %fd118;
	ld.shared.f64 	%fd119, [%r160+24];
	add.s32 	%r164, %r163, %r95;
	mul.wide.u32 	%rd122, %r164, 8;
	add.s64 	%rd123, %rd3, %rd122;
	ld.global.f64 	%fd120, [%rd123];
	fma.rn.f64 	%fd124, %fd119, %fd120, %fd118;
	st.global.f64 	[%rd2], %fd124;
	add.s32 	%r193, %r193, 4;
$L__BB0_23:
	setp.eq.s32 	%p17, %r82, 0;
	@%p17 bra 	$L__BB0_26;
	mad.lo.s32 	%r197, %r193, %r95, %r1;
	shl.b32 	%r165, %r193, 3;
	mov.u32 	%r166, _ZZ23matrixMultiplicationGPUPKdS0_PdiiiE5A_row;
	add.s32 	%r196, %r166, %r165;
	neg.s32 	%r195, %r82;
$L__BB0_25:
	.pragma "nounroll";
	ld.shared.f64 	%fd121, [%r196];
	mul.wide.u32 	%rd124, %r197, 8;
	add.s64 	%rd125, %rd3, %rd124;
	ld.global.f64 	%fd122, [%rd125];
	fma.rn.f64 	%fd124, %fd121, %fd122, %fd124;
	st.global.f64 	[%rd2], %fd124;
	add.s32 	%r197, %r197, %r95;
	add.s32 	%r196, %r196, 8;
	add.s32 	%r195, %r195, 1;
	setp.ne.s32 	%p18, %r195, 0;
	@%p18 bra 	$L__BB0_25;
$L__BB0_26:
	ret;

}
	// .globl	_Z37matrixMultiplicationGPUNoSharedMemoryPKdS0_Pdiii
.visible .entry _Z37matrixMultiplicationGPUNoSharedMemoryPKdS0_Pdiii(
	.param .u64 .ptr .align 1 _Z37matrixMultiplicationGPUNoSharedMemoryPKdS0_Pdiii_param_0,
	.param .u64 .ptr .align 1 _Z37matrixMultiplicationGPUNoSharedMemoryPKdS0_Pdiii_param_1,
	.param .u64 .ptr .align 1 _Z37matrixMultiplicationGPUNoSharedMemoryPKdS0_Pdiii_param_2,
	.param .u32 _Z37matrixMultiplicationGPUNoSharedMemoryPKdS0_Pdiii_param_3,
	.param .u32 _Z37matrixMultiplicationGPUNoSharedMemoryPKdS0_Pdiii_param_4,
	.param .u32 _Z37matrixMultiplicationGPUNoSharedMemoryPKdS0_Pdiii_param_5
)
{
	.reg .pred 	%p<10>;
	.reg .b32 	%r<84>;
	.reg .b64 	%rd<69>;
	.reg .b64 	%fd<55>;

	ld.param.u64 	%rd5, [_Z37matrixMultiplicationGPUNoSharedMemoryPKdS0_Pdiii_param_0];
	ld.param.u64 	%rd6, [_Z37matrixMultiplicationGPUNoSharedMemoryPKdS0_Pdiii_param_1];
	ld.param.u64 	%rd4, [_Z37matrixMultiplicationGPUNoSharedMemoryPKdS0_Pdiii_param_2];
	ld.param.u32 	%r41, [_Z37matrixMultiplicationGPUNoSharedMemoryPKdS0_Pdiii_param_4];
	ld.param.u32 	%r42, [_Z37matrixMultiplicationGPUNoSharedMemoryPKdS0_Pdiii_param_5];
	cvta.to.global.u64 	%rd1, %rd6;
	cvta.to.global.u64 	%rd2, %rd5;
	mov.u32 	%r1, %tid.x;
	setp.lt.s32 	%p1, %r41, 1;
	@%p1 bra 	$L__BB1_12;
	mov.u32 	%r44, %ctaid.x;
	cvta.to.global.u64 	%rd7, %rd4;
	mul.lo.s32 	%r2, %r41, %r44;
	mov.u32 	%r45, %ntid.x;
	mad.lo.s32 	%r46, %r44, %r45, %r1;
	mul.wide.s32 	%rd8, %r46, 8;
	add.s64 	%rd3, %rd7, %rd8;
	ld.global.f64 	%fd52, [%rd3];
	and.b32  	%r3, %r41, 7;
	setp.lt.u32 	%p2, %r41, 8;
	mov.b32 	%r82, 0;
	@%p2 bra 	$L__BB1_4;
	and.b32  	%r82, %r41, 2147483640;
	neg.s32 	%r80, %r82;
	add.s32 	%r79, %r1, %r42;
	shl.b32 	%r7, %r42, 3;
	shl.b32 	%r47, %r42, 1;
	add.s32 	%r78, %r1, %r47;
	mad.lo.s32 	%r77, %r42, 3, %r1;
	shl.b32 	%r48, %r42, 2;
	add.s32 	%r76, %r1, %r48;
	mad.lo.s32 	%r75, %r42, 5, %r1;
	mad.lo.s32 	%r74, %r42, 6, %r1;
	mad.lo.s32 	%r73, %r42, 7, %r1;
	add.s32 	%r71, %r2, 3;
	mov.u32 	%r72, %r1;
$L__BB1_3:
	.pragma "nounroll";
	add.s32 	%r49, %r71, -3;
	mul.wide.u32 	%rd9, %r49, 8;
	add.s64 	%rd10, %rd2, %rd9;
	ld.global.f64 	%fd9, [%rd10];
	mul.wide.u32 	%rd11, %r72, 8;
	add.s64 	%rd12, %rd1, %rd11;
	ld.global.f64 	%fd10, [%rd12];
	fma.rn.f64 	%fd11, %fd9, %fd10, %fd52;
	st.global.f64 	[%rd3], %fd11;
	add.s32 	%r50, %r71, -2;
	mul.wide.u32 	%rd13, %r50, 8;
	add.s64 	%rd14, %rd2, %rd13;
	ld.global.f64 	%fd12, [%rd14];
	mul.wide.u32 	%rd15, %r79, 8;
	add.s64 	%rd16, %rd1, %rd15;
	ld.global.f64 	%fd13, [%rd16];
	fma.rn.f64 	%fd14, %fd12, %fd13, %fd11;
	st.global.f64 	[%rd3], %fd14;
	add.s32 	%r51, %r71, -1;
	mul.wide.u32 	%rd17, %r51, 8;
	add.s64 	%rd18, %rd2, %rd17;
	ld.global.f64 	%fd15, [%rd18];
	mul.wide.u32 	%rd19, %r78, 8;
	add.s64 	%rd20, %rd1, %rd19;
	ld.global.f64 	%fd16, [%rd20];
	fma.rn.f64 	%fd17, %fd15, %fd16, %fd14;
	st.global.f64 	[%rd3], %fd17;
	add.s32 	%r52, %r71, 4;
	mul.wide.u32 	%rd21, %r71, 8;
	add.s64 	%rd22, %rd2, %rd21;
	ld.global.f64 	%fd18, [%rd22];
	mul.wide.u32 	%rd23, %r77, 8;
	add.s64 	%rd24, %rd1, %rd23;
	ld.global.f64 	%fd19, [%rd24];
	fma.rn.f64 	%fd20, %fd18, %fd19, %fd17;
	st.global.f64 	[%rd3], %fd20;
	add.s32 	%r53, %r71, 1;
	mul.wide.u32 	%rd25, %r53, 8;
	add.s64 	%rd26, %rd2, %rd25;
	ld.global.f64 	%fd21, [%rd26];
	mul.wide.u32 	%rd27, %r76, 8;
	add.s64 	%rd28, %rd1, %rd27;
	ld.global.f64 	%fd22, [%rd28];
	fma.rn.f64 	%fd23, %fd21, %fd22, %fd20;
	st.global.f64 	[%rd3], %fd23;
	add.s32 	%r54, %r71, 2;
	mul.wide.u32 	%rd29, %r54, 8;
	add.s64 	%rd30, %rd2, %rd29;
	ld.global.f64 	%fd24, [%rd30];
	mul.wide.u32 	%rd31, %r75, 8;
	add.s64 	%rd32, %rd1, %rd31;
	ld.global.f64 	%fd25, [%rd32];
	fma.rn.f64 	%fd26, %fd24, %fd25, %fd23;
	st.global.f64 	[%rd3], %fd26;
	add.s32 	%r55, %r71, 3;
	mul.wide.u32 	%rd33, %r55, 8;
	add.s64 	%rd34, %rd2, %rd33;
	ld.global.f64 	%fd27, [%rd34];
	mul.wide.u32 	%rd35, %r74, 8;
	add.s64 	%rd36, %rd1, %rd35;
	ld.global.f64 	%fd28, [%rd36];
	fma.rn.f64 	%fd29, %fd27, %fd28, %fd26;
	st.global.f64 	[%rd3], %fd29;
	mul.wide.u32 	%rd37, %r52, 8;
	add.s64 	%rd38, %rd2, %rd37;
	ld.global.f64 	%fd30, [%rd38];
	mul.wide.u32 	%rd39, %r73, 8;
	add.s64 	%rd40, %rd1, %rd39;
	ld.global.f64 	%fd31, [%rd40];
	fma.rn.f64 	%fd52, %fd30, %fd31, %fd29;
	st.global.f64 	[%rd3], %fd52;
	add.s32 	%r80, %r80, 8;
	add.s32 	%r79, %r79, %r7;
	add.s32 	%r78, %r78, %r7;
	add.s32 	%r77, %r77, %r7;
	add.s32 	%r76, %r76, %r7;
	add.s32 	%r75, %r75, %r7;
	add.s32 	%r74, %r74, %r7;
	add.s32 	%r73, %r73, %r7;
	add.s32 	%r72, %r72, %r7;
	add.s32 	%r71, %r71, 8;
	setp.ne.s32 	%p3, %r80, 0;
	@%p3 bra 	$L__BB1_3;
$L__BB1_4:
	setp.eq.s32 	%p4, %r3, 0;
	@%p4 bra 	$L__BB1_12;
	and.b32  	%r36, %r41, 3;
	setp.lt.u32 	%p5, %r3, 4;
	@%p5 bra 	$L__BB1_7;
	add.s32 	%r56, %r82, %r2;
	mul.wide.u32 	%rd41, %r56, 8;
	add.s64 	%rd42, %rd2, %rd41;
	ld.global.f64 	%fd32, [%rd42];
	mad.lo.s32 	%r57, %r82, %r42, %r1;
	mul.wide.u32 	%rd43, %r57, 8;
	add.s64 	%rd44, %rd1, %rd43;
	ld.global.f64 	%fd33, [%rd44];
	fma.rn.f64 	%fd34, %fd32, %fd33, %fd52;
	st.global.f64 	[%rd3], %fd34;
	add.s32 	%r58, %r56, 1;
	mul.wide.u32 	%rd45, %r58, 8;
	add.s64 	%rd46, %rd2, %rd45;
	ld.global.f64 	%fd35, [%rd46];
	add.s32 	%r59, %r57, %r42;
	mul.wide.u32 	%rd47, %r59, 8;
	add.s64 	%rd48, %rd1, %rd47;
	ld.global.f64 	%fd36, [%rd48];
	fma.rn.f64 	%fd37, %fd35, %fd36, %fd34;
	st.global.f64 	[%rd3], %fd37;
	add.s32 	%r60, %r56, 2;
	mul.wide.u32 	%rd49, %r60, 8;
	add.s64 	%rd50, %rd2, %rd49;
	ld.global.f64 	%fd38, [%rd50];
	add.s32 	%r61, %r59, %r42;
	mul.wide.u32 	%rd51, %r61, 8;
	add.s64 	%rd52, %rd1, %rd51;
	ld.global.f64 	%fd39, [%rd52];
	fma.rn.f64 	%fd40, %fd38, %fd39, %fd37;
	st.global.f64 	[%rd3], %fd40;
	add.s32 	%r62, %r56, 3;
	mul.wide.u32 	%rd53, %r62, 8;
	add.s64 	%rd54, %rd2, %rd53;
	ld.global.f64 	%fd41, [%rd54];
	add.s32 	%r63, %r61, %r42;
	mul.wide.u32 	%rd55, %r63, 8;
	add.s64 	%rd56, %rd1, %rd55;
	ld.global.f64 	%fd42, [%rd56];
	fma.rn.f64 	%fd52, %fd41, %fd42, %fd40;
	st.global.f64 	[%rd3], %fd52;
	add.s32 	%r82, %r82, 4;
$L__BB1_7:
	setp.eq.s32 	%p6, %r36, 0;
	@%p6 bra 	$L__BB1_12;
	setp.eq.s32 	%p7, %r36, 1;
	@%p7 bra 	$L__BB1_10;
	add.s32 	%r64, %r82, %r2;
	mul.wide.u32 	%rd57, %r64, 8;
	add.s64 	%rd58, %rd2, %rd57;
	ld.global.f64 	%fd43, [%rd58];
	mad.lo.s32 	%r65, %r82, %r42, %r1;
	mul.wide.u32 	%rd59, %r65, 8;
	add.s64 	%rd60, %rd1, %rd59;
	ld.global.f64 	%fd44, [%rd60];
	fma.rn.f64 	%fd45, %fd43, %fd44, %fd52;
	st.global.f64 	[%rd3], %fd45;
	add.s32 	%r66, %r64, 1;
	mul.wide.u32 	%rd61, %r66, 8;
	add.s64 	%rd62, %rd2, %rd61;
	ld.global.f64 	%fd46, [%rd62];
	add.s32 	%r67, %r65, %r42;
	mul.wide.u32 	%rd63, %r67, 8;
	add.s64 	%rd64, %rd1, %rd63;
	ld.global.f64 	%fd47, [%rd64];
	fma.rn.f64 	%fd52, %fd46, %fd47, %fd45;
	st.global.f64 	[%rd3], %fd52;
	add.s32 	%r82, %r82, 2;
$L__BB1_10:
	and.b32  	%r68, %r41, 1;
	setp.eq.b32 	%p8, %r68, 1;
	not.pred 	%p9, %p8;
	@%p9 bra 	$L__BB1_12;
	add.s32 	%r69, %r82, %r2;
	mul.wide.u32 	%rd65, %r69, 8;
	add.s64 	%rd66, %rd2, %rd65;
	ld.global.f64 	%fd48, [%rd66];
	mad.lo.s32 	%r70, %r82, %r42, %r1;
	mul.wide.u32 	%rd67, %r70, 8;
	add.s64 	%rd68, %rd1, %rd67;
	ld.global.f64 	%fd49, [%rd68];
	fma.rn.f64 	%fd50, %fd48, %fd49, %fd52;
	st.global.f64 	[%rd3], %fd50;
$L__BB1_12:
	ret;

}


// ===== COMPILED SASS (sm_100) =====

	.target	sm_100

	.elftype	@"ET_EXEC"


//--------------------- .note.nv.tkinfo           --------------------------
	.section	.note.nv.tkinfo,"",@"SHT_NOTE"
	.sectionflags	@"SHF_NOTE_NV_TKINFO"
	.tkinfo
        /*0018*/ 	.word	0x00000002
        /*0030*/ 	.string	""
        /*0030*/ 	.string	"ptxas"
        /*0030*/ 	.string	"Cuda compilation tools, release 13.0, V13.0.88"
        /*0030*/ 	.string	"Build cuda_13.0.r13.0/compiler.36424714_0"
        /*0030*/ 	.string	"-arch sm_100 -m 64 "



//--------------------- .note.nv.cuinfo           --------------------------
	.section	.note.nv.cuinfo,"",@"SHT_NOTE"
	.sectionflags	@"SHF_NOTE_NV_CUINFO"
        /*0018*/ 	.short	0x0002
        /*001a*/ 	.short	0x0064
        /*001c*/ 	.short	0x0082
	.zero		2


//--------------------- .nv.info                  --------------------------
	.section	.nv.info,"",@"SHT_CUDA_INFO"
	.align	4


	//----- nvinfo : EIATTR_REGCOUNT
	.align		4
        /*0000*/ 	.byte	0x04, 0x2f
        /*0002*/ 	.short	(.L_1 - .L_0)
	.align		4
.L_0:
        /*0004*/ 	.word	index@(_Z23matrixMultiplicationGPUPKdS0_Pdiii)
        /*0008*/ 	.word	0x00000028


	//----- nvinfo : EIATTR_FRAME_SIZE
	.align		4
.L_1:
        /*000c*/ 	.byte	0x04, 0x11
        /*000e*/ 	.short	(.L_3 - .L_2)
	.align		4
.L_2:
        /*0010*/ 	.word	index@(_Z23matrixMultiplicationGPUPKdS0_Pdiii)
        /*0014*/ 	.word	0x00000000


	//----- nvinfo : EIATTR_REGCOUNT
	.align		4
.L_3:
        /*0018*/ 	.byte	0x04, 0x2f
        /*001a*/ 	.short	(.L_5 - .L_4)
	.align		4
.L_4:
        /*001c*/ 	.word	index@(_Z37matrixMultiplicationGPUNoSharedMemoryPKdS0_Pdiii)
        /*0020*/ 	.word	0x00000020


	//----- nvinfo : EIATTR_FRAME_SIZE
	.align		4
.L_5:
        /*0024*/ 	.byte	0x04, 0x11
        /*0026*/ 	.short	(.L_7 - .L_6)
	.align		4
.L_6:
        /*0028*/ 	.word	index@(_Z37matrixMultiplicationGPUNoSharedMemoryPKdS0_Pdiii)
        /*002c*/ 	.word	0x00000000


	//----- nvinfo : EIATTR_MIN_STACK_SIZE
	.align		4
.L_7:
        /*0030*/ 	.byte	0x04, 0x12
        /*0032*/ 	.short	(.L_9 - .L_8)
	.align		4
.L_8:
        /*0034*/ 	.word	index@(_Z37matrixMultiplicationGPUNoSharedMemoryPKdS0_Pdiii)
        /*0038*/ 	.word	0x00000000


	//----- nvinfo : EIATTR_MIN_STACK_SIZE
	.align		4
.L_9:
        /*003c*/ 	.byte	0x04, 0x12
        /*003e*/ 	.short	(.L_11 - .L_10)
	.align		4
.L_10:
        /*0040*/ 	.word	index@(_Z23matrixMultiplicationGPUPKdS0_Pdiii)
        /*0044*/ 	.word	0x00000000
.L_11:


//--------------------- .nv.compat                --------------------------
	.section	.nv.compat,"",@"SHT_CUDA_COMPAT_INFO"
	.align	4
        /*0000*/ 	.byte	0x02, 0x09, 0x00, 0x00, 0x02, 0x02, 0x01, 0x00, 0x02, 0x05, 0x05, 0x00, 0x03, 0x07, 0x01, 0x01
        /*0010*/ 	.byte	0x02, 0x03, 0x00, 0x00, 0x02, 0x06, 0x01, 0x00, 0x04, 0x0b, 0x08, 0x00, 0x01, 0x00, 0x00, 0x00
        /*0020*/ 	.byte	0x00, 0x00, 0x00, 0x00


//--------------------- .nv.info._Z37matrixMultiplicationGPUNoSharedMemoryPKdS0_Pdiii --------------------------
	.section	.nv.info._Z37matrixMultiplicationGPUNoSharedMemoryPKdS0_Pdiii,"",@"SHT_CUDA_INFO"
	.sectionflags	@""
	.align	4


	//----- nvinfo : EIATTR_CUDA_API_VERSION
	.align		4
        /*0000*/ 	.byte	0x04, 0x37
        /*0002*/ 	.short	(.L_13 - .L_12)
.L_12:
        /*0004*/ 	.word	0x00000082


	//----- nvinfo : EIATTR_KPARAM_INFO
	.align		4
.L_13:
        /*0008*/ 	.byte	0x04, 0x17
        /*000a*/ 	.short	(.L_15 - .L_14)
.L_14:
        /*000c*/ 	.word	0x00000000
        /*0010*/ 	.short	0x0005
        /*0012*/ 	.short	0x0020
        /*0014*/ 	.byte	0x00, 0xf0, 0x11, 0x00


	//----- nvinfo : EIATTR_KPARAM_INFO
	.align		4
.L_15:
        /*0018*/ 	.byte	0x04, 0x17
        /*001a*/ 	.short	(.L_17 - .L_16)
.L_16:
        /*001c*/ 	.word	0x00000000
        /*0020*/ 	.short	0x0004
        /*0022*/ 	.short	0x001c
        /*0024*/ 	.byte	0x00, 0xf0, 0x11, 0x00


	//----- nvinfo : EIATTR_KPARAM_INFO
	.align		4
.L_17:
        /*0028*/ 	.byte	0x04, 0x17
        /*002a*/ 	.short	(.L_19 - .L_18)
.L_18:
        /*002c*/ 	.word	0x00000000
        /*0030*/ 	.short	0x0003
        /*0032*/ 	.short	0x0018
        /*0034*/ 	.byte	0x00, 0xf0, 0x11, 0x00


	//----- nvinfo : EIATTR_KPARAM_INFO
	.align		4
.L_19:
        /*0038*/ 	.byte	0x04, 0x17
        /*003a*/ 	.short	(.L_21 - .L_20)
.L_20:
        /*003c*/ 	.word	0x00000000
        /*0040*/ 	.short	0x0002
        /*0042*/ 	.short	0x0010
        /*0044*/ 	.byte	0x00, 0xf5, 0x21, 0x00


	//----- nvinfo : EIATTR_KPARAM_INFO
	.align		4
.L_21:
        /*0048*/ 	.byte	0x04, 0x17
        /*004a*/ 	.short	(.L_23 - .L_22)
.L_22:
        /*004c*/ 	.word	0x00000000
        /*0050*/ 	.short	0x0001
        /*0052*/ 	.short	0x0008
        /*0054*/ 	.byte	0x00, 0xf5, 0x21, 0x00


	//----- nvinfo : EIATTR_KPARAM_INFO
	.align		4
.L_23:
        /*0058*/ 	.byte	0x04, 0x17
        /*005a*/ 	.short	(.L_25 - .L_24)
.L_24:
        /*005c*/ 	.word	0x00000000
        /*0060*/ 	.short	0x0000
        /*0062*/ 	.short	0x0000
        /*0064*/ 	.byte	0x00, 0xf5, 0x21, 0x00


	//----- nvinfo : EIATTR_SPARSE_MMA_MASK
	.align		4
.L_25:
        /*0068*/ 	.byte	0x03, 0x50
        /*006a*/ 	.short	0x0000


	//----- nvinfo : EIATTR_MAXREG_COUNT
	.align		4
        /*006c*/ 	.byte	0x03, 0x1b
        /*006e*/ 	.short	0x00ff


	//----- nvinfo : EIATTR_MERCURY_ISA_VERSION
	.align		4
        /*0070*/ 	.byte	0x03, 0x5f
        /*0072*/ 	.short	0x0101


	//----- nvinfo : EIATTR_VRC_CTA_INIT_COUNT
	.align		4
        /*0074*/ 	.byte	0x02, 0x4a
	.zero		1
	.zero		1


	//----- nvinfo : EIATTR_EXIT_INSTR_OFFSETS
	.align		4
        /*0078*/ 	.byte	0x04, 0x1c
        /*007a*/ 	.short	(.L_27 - .L_26)


	//   ....[0]....
.L_26:
        /*007c*/ 	.word	0x00000040


	//   ....[1]....
        /*0080*/ 	.word	0x000007a0


	//   ....[2]....
        /*0084*/ 	.word	0x00000a60


	//   ....[3]....
        /*0088*/ 	.word	0x00000c30


	//   ....[4]....
        /*008c*/ 	.word	0x00000d10


	//----- nvinfo : EIATTR_CBANK_PARAM_SIZE
	.align		4
.L_27:
        /*0090*/ 	.byte	0x03, 0x19
        /*0092*/ 	.short	0x0024


	//----- nvinfo : EIATTR_PARAM_CBANK
	.align		4
        /*0094*/ 	.byte	0x04, 0x0a
        /*0096*/ 	.short	(.L_29 - .L_28)
	.align		4
.L_28:
        /*0098*/ 	.word	index@(.nv.constant0._Z37matrixMultiplicationGPUNoSharedMemoryPKdS0_Pdiii)
        /*009c*/ 	.short	0x0380
        /*009e*/ 	.short	0x0024


	//----- nvinfo : EIATTR_SW_WAR
	.align		4
.L_29:
        /*00a0*/ 	.byte	0x04, 0x36
        /*00a2*/ 	.short	(.L_31 - .L_30)
.L_30:
        /*00a4*/ 	.word	0x00000008
.L_31:


//--------------------- .nv.info._Z23matrixMultiplicationGPUPKdS0_Pdiii --------------------------
	.section	.nv.info._Z23matrixMultiplicationGPUPKdS0_Pdiii,"",@"SHT_CUDA_INFO"
	.sectionflags	@""
	.align	4


	//----- nvinfo : EIATTR_CUDA_API_VERSION
	.align		4
        /*0000*/ 	.byte	0x04, 0x37
        /*0002*/ 	.short	(.L_33 - .L_32)
.L_32:
        /*0004*/ 	.word	0x00000082


	//----- nvinfo : EIATTR_KPARAM_INFO
	.align		4
.L_33:
        /*0008*/ 	.byte	0x04, 0x17
        /*000a*/ 	.short	(.L_35 - .L_34)
.L_34:
        /*000c*/ 	.word	0x00000000
        /*0010*/ 	.short	0x0005
        /*0012*/ 	.short	0x0020
        /*0014*/ 	.byte	0x00, 0xf0, 0x11, 0x00


	//----- nvinfo : EIATTR_KPARAM_INFO
	.align		4
.L_35:
        /*0018*/ 	.byte	0x04, 0x17
        /*001a*/ 	.short	(.L_37 - .L_36)
.L_36:
        /*001c*/ 	.word	0x00000000
        /*0020*/ 	.short	0x0004
        /*0022*/ 	.short	0x001c
        /*0024*/ 	.byte	0x00, 0xf0, 0x11, 0x00


	//----- nvinfo : EIATTR_KPARAM_INFO
	.align		4
.L_37:
        /*0028*/ 	.byte	0x04, 0x17
        /*002a*/ 	.short	(.L_39 - .L_38)
.L_38:
        /*002c*/ 	.word	0x00000000
        /*0030*/ 	.short	0x0003
        /*0032*/ 	.short	0x0018
        /*0034*/ 	.byte	0x00, 0xf0, 0x11, 0x00


	//----- nvinfo : EIATTR_KPARAM_INFO
	.align		4
.L_39:
        /*0038*/ 	.byte	0x04, 0x17
        /*003a*/ 	.short	(.L_41 - .L_40)
.L_40:
        /*003c*/ 	.word	0x00000000
        /*0040*/ 	.short	0x0002
        /*0042*/ 	.short	0x0010
        /*0044*/ 	.byte	0x00, 0xf5, 0x21, 0x00


	//----- nvinfo : EIATTR_KPARAM_INFO
	.align		4
.L_41:
        /*0048*/ 	.byte	0x04, 0x17
        /*004a*/ 	.short	(.L_43 - .L_42)
.L_42:
        /*004c*/ 	.word	0x00000000
        /*0050*/ 	.short	0x0001
        /*0052*/ 	.short	0x0008
        /*0054*/ 	.byte	0x00, 0xf5, 0x21, 0x00


	//----- nvinfo : EIATTR_KPARAM_INFO
	.align		4
.L_43:
        /*0058*/ 	.byte	0x04, 0x17
        /*005a*/ 	.short	(.L_45 - .L_44)
.L_44:
        /*005c*/ 	.word	0x00000000
        /*0060*/ 	.short	0x0000
        /*0062*/ 	.short	0x0000
        /*0064*/ 	.byte	0x00, 0xf5, 0x21, 0x00


	//----- nvinfo : EIATTR_SPARSE_MMA_MASK
	.align		4
.L_45:
        /*0068*/ 	.byte	0x03, 0x50
        /*006a*/ 	.short	0x0000


	//----- nvinfo : EIATTR_MAXREG_COUNT
	.align		4
        /*006c*/ 	.byte	0x03, 0x1b
        /*006e*/ 	.short	0x00ff


	//----- nvinfo : EIATTR_NUM_BARRIERS
	.align		4
        /*0070*/ 	.byte	0x02, 0x4c
        /*0072*/ 	.byte	0x01
	.zero		1


	//----- nvinfo : EIATTR_MERCURY_ISA_VERSION
	.align		4
        /*0074*/ 	.byte	0x03, 0x5f
        /*0076*/ 	.short	0x0101


	//----- nvinfo : EIATTR_VRC_CTA_INIT_COUNT
	.align		4
        /*0078*/ 	.byte	0x02, 0x4a
	.zero		1
	.zero		1


	//----- nvinfo : EIATTR_EXIT_INSTR_OFFSETS
	.align		4
        /*007c*/ 	.byte	0x04, 0x1c
        /*007e*/ 	.short	(.L_47 - .L_46)


	//   ....[0]....
.L_46:
        /*0080*/ 	.word	0x000009e0


	//   ....[1]....
        /*0084*/ 	.word	0x00001200


	//   ....[2]....
        /*0088*/ 	.word	0x00001590


	//   ....[3]....
        /*008c*/ 	.word	0x000017b0


	//   ....[4]....
        /*0090*/ 	.word	0x000018e0


	//----- nvinfo : EIATTR_CBANK_PARAM_SIZE
	.align		4
.L_47:
        /*0094*/ 	.byte	0x03, 0x19
        /*0096*/ 	.short	0x0024


	//----- nvinfo : EIATTR_PARAM_CBANK
	.align		4
        /*0098*/ 	.byte	0x04, 0x0a
        /*009a*/ 	.short	(.L_49 - .L_48)
	.align		4
.L_48:
        /*009c*/ 	.word	index@(.nv.constant0._Z23matrixMultiplicationGPUPKdS0_Pdiii)
        /*00a0*/ 	.short	0x0380
        /*00a2*/ 	.short	0x0024


	//----- nvinfo : EIATTR_SW_WAR
	.align		4
.L_49:
        /*00a4*/ 	.byte	0x04, 0x36
        /*00a6*/ 	.short	(.L_51 - .L_50)
.L_50:
        /*00a8*/ 	.word	0x00000008
.L_51:


//--------------------- .nv.callgraph             --------------------------
	.section	.nv.callgraph,"",@"SHT_CUDA_CALLGRAPH"
	.align	4
	.sectionentsize	8
	.align		4
        /*0000*/ 	.word	0x00000000
	.align		4
        /*0004*/ 	.word	0xffffffff
	.align		4
        /*0008*/ 	.word	0x00000000
	.align		4
        /*000c*/ 	.word	0xfffffffe
	.align		4
        /*0010*/ 	.word	0x00000000
	.align		4
        /*0014*/ 	.word	0xfffffffd
	.align		4
        /*0018*/ 	.word	0x00000000
	.align		4
        /*001c*/ 	.word	0xfffffffc


//--------------------- .text._Z37matrixMultiplicationGPUNoSharedMemoryPKdS0_Pdiii --------------------------
	.section	.text._Z37matrixMultiplicationGPUNoSharedMemoryPKdS0_Pdiii,"ax",@progbits
	.align	128
        .global         _Z37matrixMultiplicationGPUNoSharedMemoryPKdS0_Pdiii
        .type           _Z37matrixMultiplicationGPUNoSharedMemoryPKdS0_Pdiii,@function
        .size           _Z37matrixMultiplicationGPUNoSharedMemoryPKdS0_Pdiii,(.L_x_17 - _Z37matrixMultiplicationGPUNoSharedMemoryPKdS0_Pdiii)
        .other          _Z37matrixMultiplicationGPUNoSharedMemoryPKdS0_Pdiii,@"STO_CUDA_ENTRY STV_DEFAULT"
_Z37matrixMultiplicationGPUNoSharedMemoryPKdS0_Pdiii:
.text._Z37matrixMultiplicationGPUNoSharedMemoryPKdS0_Pdiii:
[----:B------:R-:W-:Y:S01]  /*0000*/  LDC R1, c[0x0][0x37c] ;  /* 0x0000df00ff017b82 */ /* 0x000fe20000000800 */
[----:B------:R-:W0:Y:S02]  /*0010*/  LDCU UR8, c[0x0][0x39c] ;  /* 0x00007380ff0877ac */ /* 0x000e240008000800 */
[----:B0-----:R-:W-:-:S06]  /*0020*/  UISETP.GE.AND UP0, UPT, UR8, 0x1, UPT ;  /* 0x000000010800788c */ /* 0x001fcc000bf06270 */
[----:B------:R-:W-:-:S13]  /*0030*/  PLOP3.LUT P0, PT, PT, PT, UP0, 0x80, 0x8 ;  /* 0x000000000008781c */ /* 0x000fda0003f0f008 */
[----:B------:R-:W-:Y:S05]  /*0040*/  @!P0 EXIT ;  /* 0x000000000000894d */ /* 0x000fea0003800000 */
[----:B------:R-:W0:Y:S01]  /*0050*/  S2R R0, SR_TID.X ;  /* 0x0000000000007919 */ /* 0x000e220000002100 */
[----:B------:R-:W0:Y:S01]  /*0060*/  S2UR UR5, SR_CTAID.X ;  /* 0x00000000000579c3 */ /* 0x000e220000002500 */
[----:B------:R-:W1:Y:S01]  /*0070*/  LDCU.64 UR16, c[0x0][0x358] ;  /* 0x00006b00ff1077ac */ /* 0x000e620008000a00 */
[----:B------:R-:W-:Y:S02]  /*0080*/  UISETP.GE.U32.AND UP0, UPT, UR8, 0x8, UPT ;  /* 0x000000080800788c */ /* 0x000fe4000bf06070 */
[----:B------:R-:W-:-:S04]  /*0090*/  ULOP3.LUT UR9, UR8, 0x7, URZ, 0xc0, !UPT ;  /* 0x0000000708097892 */ /* 0x000fc8000f8ec0ff */
[----:B------:R-:W0:Y:S01]  /*00a0*/  LDC R5, c[0x0][0x360] ;  /* 0x0000d800ff057b82 */ /* 0x000e220000000800 */
[----:B------:R-:W-:-:S07]  /*00b0*/  UMOV UR4, URZ ;  /* 0x000000ff00047c82 */ /* 0x000fce0008000000 */
[----:B------:R-:W2:Y:S01]  /*00c0*/  LDC.64 R2, c[0x0][0x390] ;  /* 0x0000e400ff027b82 */ /* 0x000ea20000000a00 */
[----:B0-----:R-:W-:-:S04]  /*00d0*/  IMAD R5, R5, UR5, R0 ;  /* 0x0000000505057c24 */ /* 0x001fc8000f8e0200 */
[----:B--2---:R-:W-:-:S05]  /*00e0*/  IMAD.WIDE R2, R5, 0x8, R2 ;  /* 0x0000000805027825 */ /* 0x004fca00078e0202 */
[----:B-1----:R0:W5:Y:S01]  /*00f0*/  LDG.E.64 R20, desc[UR16][R2.64] ;  /* 0x0000001002147981 */ /* 0x002162000c1e1b00 */
[----:B------:R-:W-:Y:S05]  /*0100*/  BRA.U !UP0, `(.L_x_0) ;  /* 0x0000000508a07547 */ /* 0x000fea000b800000 */
[----:B------:R-:W1:Y:S01]  /*0110*/  LDC R5, c[0x0][0x3a0] ;  /* 0x0000e800ff057b82 */ /* 0x000e620000000800 */
[----:B------:R-:W-:Y:S01]  /*0120*/  ULOP3.LUT UR4, UR8, 0x7ffffff8, URZ, 0xc0, !UPT ;  /* 0x7ffffff808047892 */ /* 0x000fe2000f8ec0ff */
[-C--:B------:R-:W-:Y:S01]  /*0130*/  MOV R6, R0.reuse ;  /* 0x0000000000067202 */ /* 0x080fe20000000f00 */
[----:B------:R-:W2:Y:S01]  /*0140*/  LDCU.128 UR12, c[0x0][0x380] ;  /* 0x00007000ff0c77ac */ /* 0x000ea20008000c00 */
[----:B------:R-:W-:Y:S02]  /*0150*/  UIMAD UR11, UR5, UR8, 0x3 ;  /* 0x00000003050b74a4 */ /* 0x000fe4000f8e0208 */
[----:B------:R-:W-:Y:S01]  /*0160*/  UIADD3 UR10, UPT, UPT, -UR4, URZ, URZ ;  /* 0x000000ff040a7290 */ /* 0x000fe2000fffe1ff */
[----:B-1----:R-:W-:Y:S01]  /*0170*/  IADD3 R4, PT, PT, R0, R5, RZ ;  /* 0x0000000500047210 */ /* 0x002fe20007ffe0ff */
[C-C-:B------:R-:W-:Y:S01]  /*0180*/  IMAD R10, R5.reuse, 0x3, R0.reuse ;  /* 0x00000003050a7824 */ /* 0x140fe200078e0200 */
[C---:B------:R-:W-:Y:S01]  /*0190*/  LEA R8, R5.reuse, R0, 0x1 ;  /* 0x0000000005087211 */ /* 0x040fe200078e08ff */
[----:B------:R-:W-:-:S02]  /*01a0*/  IMAD R12, R5, 0x4, R0 ;  /* 0x00000004050c7824 */ /* 0x000fc400078e0200 */
[C-C-:B------:R-:W-:Y:S02]  /*01b0*/  IMAD R14, R5.reuse, 0x5, R0.reuse ;  /* 0x00000005050e7824 */ /* 0x140fe400078e0200 */
[C-C-:B------:R-:W-:Y:S02]  /*01c0*/  IMAD R16, R5.reuse, 0x6, R0.reuse ;  /* 0x0000000605107824 */ /* 0x140fe400078e0200 */
[----:B--2---:R-:W-:-:S07]  /*01d0*/  IMAD R18, R5, 0x7, R0 ;  /* 0x0000000705127824 */ /* 0x004fce00078e0200 */
.L_x_1:
[----:B------:R-:W-:Y:S01]  /*01e0*/  UIADD3 UR6, UPT, UPT, UR11, -0x3, URZ ;  /* 0xfffffffd0b067890 */ /* 0x000fe2000fffe0ff */
[----:B--2---:R-:W-:-:S03]  /*01f0*/  HFMA2 R29, -RZ, RZ, 0, 4.76837158203125e-07 ;  /* 0x00000008ff1d7431 */ /* 0x004fc600000001ff */
[----:B------:R-:W-:-:S06]  /*0200*/  UIMAD.WIDE.U32 UR6, UR6, 0x8, UR12 ;  /* 0x00000008060678a5 */ /* 0x000fcc000f8e000c */
[----:B------:R-:W-:Y:S01]  /*0210*/  MOV R26, UR6 ;  /* 0x00000006001a7c02 */ /* 0x000fe20008000f00 */
[----:B------:R-:W-:Y:S02]  /*0220*/  IMAD.U32 R27, RZ, RZ, UR7 ;  /* 0x00000007ff1b7e24 */ /* 0x000fe4000f8e00ff */
[----:B------:R-:W-:-:S04]  /*0230*/  IMAD.WIDE.U32 R28, R6, R29, UR14 ;  /* 0x0000000e061c7e25 */ /* 0x000fc8000f8e001d */
[----:B------:R-:W2:Y:S04]  /*0240*/  LDG.E.64 R26, desc[UR16][R26.64] ;  /* 0x000000101a1a7981 */ /* 0x000ea8000c1e1b00 */
[----:B------:R-:W2:Y:S01]  /*0250*/  LDG.E.64 R22, desc[UR16][R28.64] ;  /* 0x000000101c167981 */ /* 0x000ea2000c1e1b00 */
[----:B------:R-:W-:Y:S01]  /*0260*/  UIADD3 UR6, UPT, UPT, UR11, -0x2, URZ ;  /* 0xfffffffe0b067890 */ /* 0x000fe2000fffe0ff */
[----:B------:R-:W-:-:S03]  /*0270*/  MOV R7, 0x8 ;  /* 0x0000000800077802 */ /* 0x000fc60000000f00 */
[----:B------:R-:W-:-:S06]  /*0280*/  UIMAD.WIDE.U32 UR6, UR6, 0x8, UR12 ;  /* 0x00000008060678a5 */ /* 0x000fcc000f8e000c */
[----:B------:R-:W-:Y:S01]  /*0290*/  MOV R24, UR6 ;  /* 0x0000000600187c02 */ /* 0x000fe20008000f00 */
[----:B------:R-:W-:Y:S01]  /*02a0*/  IMAD.U32 R25, RZ, RZ, UR7 ;  /* 0x00000007ff197e24 */ /* 0x000fe2000f8e00ff */
[----:B--2--5:R-:W-:Y:S01]  /*02b0*/  DFMA R22, R26, R22, R20 ;  /* 0x000000161a16722b */ /* 0x024fe20000000014 */
[----:B------:R-:W-:-:S06]  /*02c0*/  IMAD.WIDE.U32 R20, R4, R7, UR14 ;  /* 0x0000000e04147e25 */ /* 0x000fcc000f8e0007 */
[----:B------:R1:W-:Y:S04]  /*02d0*/  STG.E.64 desc[UR16][R2.64], R22 ;  /* 0x0000001602007986 */ /* 0x0003e8000c101b10 */
[----:B------:R-:W2:Y:S04]  /*02e0*/  LDG.E.64 R24, desc[UR16][R24.64] ;  /* 0x0000001018187981 */ /* 0x000ea8000c1e1b00 */
[----:B------:R-:W2:Y:S01]  /*02f0*/  LDG.E.64 R20, desc[UR16][R20.64] ;  /* 0x0000001014147981 */ /* 0x000ea2000c1e1b00 */
[----:B------:R-:W-:Y:S01]  /*0300*/  UIADD3 UR6, UPT, UPT, UR11, -0x1, URZ ;  /* 0xffffffff0b067890 */ /* 0x000fe2000fffe0ff */
[----:B------:R-:W-:-:S03]  /*0310*/  MOV R27, 0x8 ;  /* 0x00000008001b7802 */ /* 0x000fc60000000f00 */
[----:B------:R-:W-:Y:S02]  /*0320*/  UIMAD.WIDE.U32 UR6, UR6, 0x8, UR12 ;  /* 0x00000008060678a5 */ /* 0x000fe4000f8e000c */
[----:B------:R-:W-:-:S04]  /*0330*/  IMAD.WIDE.U32 R26, R8, R27, UR14 ;  /* 0x0000000e081a7e25 */ /* 0x000fc8000f8e001b */
[----:B------:R-:W-:Y:S02]  /*0340*/  MOV R28, UR6 ;  /* 0x00000006001c7c02 */ /* 0x000fe40008000f00 */
[----:B------:R-:W-:Y:S01]  /*0350*/  MOV R29, UR7 ;  /* 0x00000007001d7c02 */ /* 0x000fe20008000f00 */
[----:B--2---:R-:W-:-:S07]  /*0360*/  DFMA R24, R24, R20, R22 ;  /* 0x000000141818722b */ /* 0x004fce0000000016 */
[----:B------:R2:W-:Y:S04]  /*0370*/  STG.E.64 desc[UR16][R2.64], R24 ;  /* 0x0000001802007986 */ /* 0x0005e8000c101b10 */
[----:B------:R-:W3:Y:S04]  /*0380*/  LDG.E.64 R28, desc[UR16][R28.64] ;  /* 0x000000101c1c7981 */ /* 0x000ee8000c1e1b00 */
[----:B------:R-:W3:Y:S01]  /*0390*/  LDG.E.64 R26, desc[UR16][R26.64] ;  /* 0x000000101a1a7981 */ /* 0x000ee2000c1e1b00 */
[----:B------:R-:W-:Y:S01]  /*03a0*/  UIMAD.WIDE.U32 UR6, UR11, 0x8, UR12 ;  /* 0x000000080b0678a5 */ /* 0x000fe2000f8e000c */
[----:B------:R-:W-:-:S04]  /*03b0*/  IMAD.MOV.U32 R21, RZ, RZ, 0x8 ;  /* 0x00000008ff157424 */ /* 0x000fc800078e00ff */
[----:B------:R-:W-:Y:S01]  /*03c0*/  IMAD.WIDE.U32 R20, R10, R21, UR14 ;  /* 0x0000000e0a147e25 */ /* 0x000fe2000f8e0015 */
[----:B-1----:R-:W-:Y:S02]  /*03d0*/  MOV R22, UR6 ;  /* 0x0000000600167c02 */ /* 0x002fe40008000f00 */
[----:B------:R-:W-:Y:S01]  /*03e0*/  MOV R23, UR7 ;  /* 0x0000000700177c02 */ /* 0x000fe20008000f00 */
[----:B---3--:R-:W-:-:S07]  /*03f0*/  DFMA R28, R28, R26, R24 ;  /* 0x0000001a1c1c722b */ /* 0x008fce0000000018 */
[----:B------:R1:W-:Y:S04]  /*0400*/  STG.E.64 desc[UR16][R2.64], R28 ;  /* 0x0000001c02007986 */ /* 0x0003e8000c101b10 */
[----:B------:R-:W3:Y:S04]  /*0410*/  LDG.E.64 R22, desc[UR16][R22.64] ;  /* 0x0000001016167981 */ /* 0x000ee8000c1e1b00 */
[----:B------:R-:W3:Y:S01]  /*0420*/  LDG.E.64 R20, desc[UR16][R20.64] ;  /* 0x0000001014147981 */ /* 0x000ee2000c1e1b00 */
[----:B------:R-:W-:Y:S01]  /*0430*/  UIADD3 UR6, UPT, UPT, UR11, 0x1, URZ ;  /* 0x000000010b067890 */ /* 0x000fe2000fffe0ff */
[----:B--2---:R-:W-:-:S03]  /*0440*/  MOV R25, 0x8 ;  /* 0x0000000800197802 */ /* 0x004fc60000000f00 */
[----:B------:R-:W-:Y:S02]  /*0450*/  UIMAD.WIDE.U32 UR6, UR6, 0x8, UR12 ;  /* 0x00000008060678a5 */ /* 0x000fe4000f8e000c */
[----:B------:R-:W-:-:S04]  /*0460*/  IMAD.WIDE.U32 R24, R12, R25, UR14 ;  /* 0x0000000e0c187e25 */ /* 0x000fc8000f8e0019 */
[----:B------:R-:W-:Y:S01]  /*0470*/  IMAD.U32 R26, RZ, RZ, UR6 ;  /* 0x00000006ff1a7e24 */ /* 0x000fe2000f8e00ff */
[----:B------:R-:W-:Y:S01]  /*0480*/  MOV R27, UR7 ;  /* 0x00000007001b7c02 */ /* 0x000fe20008000f00 */
[----:B---3--:R-:W-:-:S07]  /*0490*/  DFMA R22, R22, R20, R28 ;  /* 0x000000141616722b */ /* 0x008fce000000001c */
[----:B------:R2:W-:Y:S04]  /*04a0*/  STG.E.64 desc[UR16][R2.64], R22 ;  /* 0x0000001602007986 */ /* 0x0005e8000c101b10 */
[----:B------:R-:W3:Y:S04]  /*04b0*/  LDG.E.64 R26, desc[UR16][R26.64] ;  /* 0x000000101a1a7981 */ /* 0x000ee8000c1e1b00 */
[----:B------:R-:W3:Y:S01]  /*04c0*/  LDG.E.64 R24, desc[UR16][R24.64] ;  /* 0x0000001018187981 */ /* 0x000ee2000c1e1b00 */
[----:B------:R-:W-:Y:S01]  /*04d0*/  UIADD3 UR6, UPT, UPT, UR11, 0x2, URZ ;  /* 0x000000020b067890 */ /* 0x000fe2000fffe0ff */
[----:B------:R-:W-:-:S03]  /*04e0*/  MOV R21, 0x8 ;  /* 0x0000000800157802 */ /* 0x000fc60000000f00 */
[----:B------:R-:W-:Y:S02]  /*04f0*/  UIMAD.WIDE.U32 UR6, UR6, 0x8, UR12 ;  /* 0x00000008060678a5 */ /* 0x000fe4000f8e000c */
[----:B------:R-:W-:-:S04]  /*0500*/  IMAD.WIDE.U32 R20, R14, R21, UR14 ;  /* 0x0000000e0e147e25 */ /* 0x000fc8000f8e0015 */
[----:B-1----:R-:W-:Y:S01]  /*0510*/  MOV R28, UR6 ;  /* 0x00000006001c7c02 */ /* 0x002fe20008000f00 */
[----:B------:R-:W-:Y:S01]  /*0520*/  IMAD.U32 R29, RZ, RZ, UR7 ;  /* 0x00000007ff1d7e24 */ /* 0x000fe2000f8e00ff */
        /* <DEDUP_REMOVED lines=8> */
[----:B------:R-:W-:Y:S02]  /*05b0*/  MOV R24, UR6 ;  /* 0x0000000600187c02 */ /* 0x000fe40008000f00 */
[----:B------:R-:W-:Y:S01]  /*05c0*/  MOV R25, UR7 ;  /* 0x0000000700197c02 */ /* 0x000fe20008000f00 */
[----:B---3--:R-:W-:-:S07]  /*05d0*/  DFMA R28, R28, R20, R26 ;  /* 0x000000141c1c722b */ /* 0x008fce000000001a */
[----:B------:R2:W-:Y:S04]  /*05e0*/  STG.E.64 desc[UR16][R2.64], R28 ;  /* 0x0000001c02007986 */ /* 0x0005e8000c101b10 */
[----:B------:R-:W3:Y:S04]  /*05f0*/  LDG.E.64 R24, desc[UR16][R24.64] ;  /* 0x0000001018187981 */ /* 0x000ee8000c1e1b00 */
[----:B------:R-:W3:Y:S01]  /*0600*/  LDG.E.64 R22, desc[UR16][R22.64] ;  /* 0x0000001016167981 */ /* 0x000ee2000c1e1b00 */
[----:B------:R-:W-:Y:S01]  /*0610*/  UIADD3 UR6, UPT, UPT, UR11, 0x4, URZ ;  /* 0x000000040b067890 */ /* 0x000fe2000fffe0ff */
[----:B-1----:R-:W-:-:S03]  /*0620*/  IMAD.MOV.U32 R27, RZ, RZ, 0x8 ;  /* 0x00000008ff1b7424 */ /* 0x002fc600078e00ff */
[----:B------:R-:W-:Y:S01]  /*0630*/  UIMAD.WIDE.U32 UR6, UR6, 0x8, UR12 ;  /* 0x00000008060678a5 */ /* 0x000fe2000f8e000c */
[----:B------:R-:W-:-:S05]  /*0640*/  IMAD.WIDE.U32 R26, R18, R27, UR14 ;  /* 0x0000000e121a7e25 */ /* 0x000fca000f8e001b */
[----:B------:R-:W-:Y:S02]  /*0650*/  MOV R20, UR6 ;  /* 0x0000000600147c02 */ /* 0x000fe40008000f00 */
[----:B------:R-:W-:Y:S01]  /*0660*/  MOV R21, UR7 ;  /* 0x0000000700157c02 */ /* 0x000fe20008000f00 */
[----:B---3--:R-:W-:-:S07]  /*0670*/  DFMA R24, R24, R22, R28 ;  /* 0x000000161818722b */ /* 0x008fce000000001c */
[----:B------:R2:W-:Y:S04]  /*0680*/  STG.E.64 desc[UR16][R2.64], R24 ;  /* 0x0000001802007986 */ /* 0x0005e8000c101b10 */
[----:B------:R-:W3:Y:S04]  /*0690*/  LDG.E.64 R20, desc[UR16][R20.64] ;  /* 0x0000001014147981 */ /* 0x000ee8000c1e1b00 */
[----:B------:R-:W3:Y:S01]  /*06a0*/  LDG.E.64 R26, desc[UR16][R26.64] ;  /* 0x000000101a1a7981 */ /* 0x000ee2000c1e1b00 */
[----:B------:R-:W-:-:S04]  /*06b0*/  UIADD3 UR10, UPT, UPT, UR10, 0x8, URZ ;  /* 0x000000080a0a7890 */ /* 0x000fc8000fffe0ff */
[----:B------:R-:W-:Y:S01]  /*06c0*/  UISETP.NE.AND UP0, UPT, UR10, URZ, UPT ;  /* 0x000000ff0a00728c */ /* 0x000fe2000bf05270 */
[C---:B------:R-:W-:Y:S01]  /*06d0*/  LEA R4, R5.reuse, R4, 0x3 ;  /* 0x0000000405047211 */ /* 0x040fe200078e18ff */
[C---:B------:R-:W-:Y:S01]  /*06e0*/  IMAD R8, R5.reuse, 0x8, R8 ;  /* 0x0000000805087824 */ /* 0x040fe200078e0208 */
[C---:B------:R-:W-:Y:S01]  /*06f0*/  LEA R10, R5.reuse, R10, 0x3 ;  /* 0x0000000a050a7211 */ /* 0x040fe200078e18ff */
[C---:B------:R-:W-:Y:S01]  /*0700*/  IMAD R16, R5.reuse, 0x8, R16 ;  /* 0x0000000805107824 */ /* 0x040fe200078e0210 */
[C---:B------:R-:W-:Y:S02]  /*0710*/  LEA R12, R5.reuse, R12, 0x3 ;  /* 0x0000000c050c7211 */ /* 0x040fe400078e18ff */
[C---:B------:R-:W-:Y:S02]  /*0720*/  LEA R14, R5.reuse, R14, 0x3 ;  /* 0x0000000e050e7211 */ /* 0x040fe400078e18ff */
[C---:B------:R-:W-:Y:S02]  /*0730*/  LEA R18, R5.reuse, R18, 0x3 ;  /* 0x0000001205127211 */ /* 0x040fe400078e18ff */
[----:B------:R-:W-:Y:S01]  /*0740*/  LEA R6, R5, R6, 0x3 ;  /* 0x0000000605067211 */ /* 0x000fe200078e18ff */
[----:B------:R-:W-:Y:S01]  /*0750*/  UIADD3 UR11, UPT, UPT, UR11, 0x8, URZ ;  /* 0x000000080b0b7890 */ /* 0x000fe2000fffe0ff */
[----:B---3--:R-:W-:-:S07]  /*0760*/  DFMA R20, R20, R26, R24 ;  /* 0x0000001a1414722b */ /* 0x008fce0000000018 */
[----:B------:R2:W-:Y:S01]  /*0770*/  STG.E.64 desc[UR16][R2.64], R20 ;  /* 0x0000001402007986 */ /* 0x0005e2000c101b10 */
[----:B------:R-:W-:Y:S05]  /*0780*/  BRA.U UP0, `(.L_x_1) ;  /* 0xfffffff900947547 */ /* 0x000fea000b83ffff */
.L_x_0:
[----:B------:R-:W-:-:S13]  /*0790*/  ISETP.NE.AND P0, PT, RZ, UR9, PT ;  /* 0x00000009ff007c0c */ /* 0x000fda000bf05270 */
[----:B------:R-:W-:Y:S05]  /*07a0*/  @!P0 EXIT ;  /* 0x000000000000894d */ /* 0x000fea0003800000 */
[----:B------:R-:W-:Y:S02]  /*07b0*/  UISETP.GE.U32.AND UP0, UPT, UR9, 0x4, UPT ;  /* 0x000000040900788c */ /* 0x000fe4000bf06070 */
[----:B------:R-:W-:-:S07]  /*07c0*/  ULOP3.LUT UR6, UR8, 0x3, URZ, 0xc0, !UPT ;  /* 0x0000000308067892 */ /* 0x000fce000f8ec0ff */
[----:B------:R-:W-:Y:S05]  /*07d0*/  BRA.U !UP0, `(.L_x_2) ;  /* 0x00000001089c7547 */ /* 0x000fea000b800000 */
[----:B------:R-:W1:Y:S01]  /*07e0*/  LDCU UR9, c[0x0][0x3a0] ;  /* 0x00007400ff0977ac */ /* 0x000e620008000800 */
[----:B------:R-:W3:Y:S01]  /*07f0*/  LDC.64 R6, c[0x0][0x380] ;  /* 0x0000e000ff067b82 */ /* 0x000ee20000000a00 */
[----:B------:R-:W-:-:S07]  /*0800*/  UIMAD UR7, UR5, UR8, UR4 ;  /* 0x00000008050772a4 */ /* 0x000fce000f8e0204 */
[----:B------:R-:W4:Y:S01]  /*0810*/  LDC.64 R4, c[0x0][0x388] ;  /* 0x0000e200ff047b82 */ /* 0x000f220000000a00 */
[----:B------:R-:W-:Y:S01]  /*0820*/  IMAD.U32 R11, RZ, RZ, UR7 ;  /* 0x00000007ff0b7e24 */ /* 0x000fe2000f8e00ff */
[----:B-1----:R-:W-:-:S05]  /*0830*/  MOV R9, UR9 ;  /* 0x0000000900097c02 */ /* 0x002fca0008000f00 */
[----:B------:R-:W-:Y:S02]  /*0840*/  IMAD R9, R9, UR4, R0 ;  /* 0x0000000409097c24 */ /* 0x000fe4000f8e0200 */
[----:B---3--:R-:W-:-:S06]  /*0850*/  IMAD.WIDE.U32 R10, R11, 0x8, R6 ;  /* 0x000000080b0a7825 */ /* 0x008fcc00078e0006 */
[----:B------:R-:W2:Y:S01]  /*0860*/  LDG.E.64 R10, desc[UR16][R10.64] ;  /* 0x000000100a0a7981 */ /* 0x000ea2000c1e1b00 */
[----:B----4-:R-:W-:-:S06]  /*0870*/  IMAD.WIDE.U32 R12, R9, 0x8, R4 ;  /* 0x00000008090c7825 */ /* 0x010fcc00078e0004 */
[----:B------:R-:W2:Y:S01]  /*0880*/  LDG.E.64 R12, desc[UR16][R12.64] ;  /* 0x000000100c0c7981 */ /* 0x000ea2000c1e1b00 */
[----:B------:R-:W-:Y:S02]  /*0890*/  MOV R8, UR7 ;  /* 0x0000000700087c02 */ /* 0x000fe40008000f00 */
[----:B------:R-:W-:Y:S02]  /*08a0*/  IADD3 R9, PT, PT, R9, UR9, RZ ;  /* 0x0000000909097c10 */ /* 0x000fe4000fffe0ff */
[----:B------:R-:W-:-:S03]  /*08b0*/  IADD3 R15, PT, PT, R8, 0x1, RZ ;  /* 0x00000001080f7810 */ /* 0x000fc60007ffe0ff */
[----:B------:R-:W-:-:S04]  /*08c0*/  IMAD.WIDE.U32 R16, R9, 0x8, R4 ;  /* 0x0000000809107825 */ /* 0x000fc800078e0004 */
[----:B------:R-:W-:Y:S01]  /*08d0*/  IMAD.WIDE.U32 R14, R15, 0x8, R6 ;  /* 0x000000080f0e7825 */ /* 0x000fe200078e0006 */
[----:B--2--5:R-:W-:-:S07]  /*08e0*/  DFMA R20, R10, R12, R20 ;  /* 0x0000000c0a14722b */ /* 0x024fce0000000014 */
[----:B------:R1:W-:Y:S04]  /*08f0*/  STG.E.64 desc[UR16][R2.64], R20 ;  /* 0x0000001402007986 */ /* 0x0003e8000c101b10 */
[----:B------:R-:W2:Y:S04]  /*0900*/  LDG.E.64 R14, desc[UR16][R14.64] ;  /* 0x000000100e0e7981 */ /* 0x000ea8000c1e1b00 */
[----:B------:R-:W2:Y:S01]  /*0910*/  LDG.E.64 R16, desc[UR16][R16.64] ;  /* 0x0000001010107981 */ /* 0x000ea2000c1e1b00 */
[----:B------:R-:W-:Y:S01]  /*0920*/  VIADD R19, R8, 0x2 ;  /* 0x0000000208137836 */ /* 0x000fe20000000000 */
[----:B------:R-:W-:-:S03]  /*0930*/  IADD3 R9, PT, PT, R9, UR9, RZ ;  /* 0x0000000909097c10 */ /* 0x000fc6000fffe0ff */
[----:B------:R-:W-:-:S04]  /*0940*/  IMAD.WIDE.U32 R12, R19, 0x8, R6 ;  /* 0x00000008130c7825 */ /* 0x000fc800078e0006 */
[----:B------:R-:W-:Y:S01]  /*0950*/  IMAD.WIDE.U32 R18, R9, 0x8, R4 ;  /* 0x0000000809127825 */ /* 0x000fe200078e0004 */
[----:B--2---:R-:W-:-:S07]  /*0960*/  DFMA R10, R14, R16, R20 ;  /* 0x000000100e0a722b */ /* 0x004fce0000000014 */
[----:B------:R3:W-:Y:S04]  /*0970*/  STG.E.64 desc[UR16][R2.64], R10 ;  /* 0x0000000a02007986 */ /* 0x0007e8000c101b10 */
[----:B------:R-:W2:Y:S04]  /*0980*/  LDG.E.64 R12, desc[UR16][R12.64] ;  /* 0x000000100c0c7981 */ /* 0x000ea8000c1e1b00 */
[----:B------:R-:W2:Y:S01]  /*0990*/  LDG.E.64 R18, desc[UR16][R18.64] ;  /* 0x0000001012127981 */ /* 0x000ea2000c1e1b00 */
[----:B-1----:R-:W-:Y:S02]  /*09a0*/  IADD3 R21, PT, PT, R8, 0x3, RZ ;  /* 0x0000000308157810 */ /* 0x002fe40007ffe0ff */
[----:B------:R-:W-:-:S03]  /*09b0*/  IADD3 R15, PT, PT, R9, UR9, RZ ;  /* 0x00000009090f7c10 */ /* 0x000fc6000fffe0ff */
[----:B------:R-:W-:-:S04]  /*09c0*/  IMAD.WIDE.U32 R6, R21, 0x8, R6 ;  /* 0x0000000815067825 */ /* 0x000fc800078e0006 */
[----:B------:R-:W-:Y:S01]  /*09d0*/  IMAD.WIDE.U32 R4, R15, 0x8, R4 ;  /* 0x000000080f047825 */ /* 0x000fe200078e0004 */
[----:B--2---:R-:W-:-:S07]  /*09e0*/  DFMA R8, R12, R18, R10 ;  /* 0x000000120c08722b */ /* 0x004fce000000000a */
[----:B------:R3:W-:Y:S04]  /*09f0*/  STG.E.64 desc[UR16][R2.64], R8 ;  /* 0x0000000802007986 */ /* 0x0007e8000c101b10 */
[----:B------:R-:W2:Y:S04]  /*0a00*/  LDG.E.64 R6, desc[UR16][R6.64] ;  /* 0x0000001006067981 */ /* 0x000ea8000c1e1b00 */
[----:B------:R-:W2:Y:S01]  /*0a10*/  LDG.E.64 R4, desc[UR16][R4.64] ;  /* 0x0000001004047981 */ /* 0x000ea2000c1e1b00 */
[----:B------:R-:W-:Y:S01]  /*0a20*/  UIADD3 UR4, UPT, UPT, UR4, 0x4, URZ ;  /* 0x0000000404047890 */ /* 0x000fe2000fffe0ff */
[----:B--2---:R-:W-:-:S07]  /*0a30*/  DFMA R20, R6, R4, R8 ;  /* 0x000000040614722b */ /* 0x004fce0000000008 */
[----:B------:R3:W-:Y:S04]  /*0a40*/  STG.E.64 desc[UR16][R2.64], R20 ;  /* 0x0000001402007986 */ /* 0x0007e8000c101b10 */
.L_x_2:
[----:B------:R-:W-:-:S13]  /*0a50*/  ISETP.NE.AND P0, PT, RZ, UR6, PT ;  /* 0x00000006ff007c0c */ /* 0x000fda000bf05270 */
[----:B------:R-:W-:Y:S05]  /*0a60*/  @!P0 EXIT ;  /* 0x000000000000894d */ /* 0x000fea0003800000 */
[----:B------:R-:W-:-:S09]  /*0a70*/  UISETP.NE.AND UP0, UPT, UR6, 0x1, UPT ;  /* 0x000000010600788c */ /* 0x000fd2000bf05270 */
[----:B------:R-:W-:Y:S05]  /*0a80*/  BRA.U !UP0, `(.L_x_3) ;  /* 0x00000001085c7547 */ /* 0x000fea000b800000 */
[----:B------:R-:W1:Y:S01]  /*0a90*/  LDCU UR7, c[0x0][0x3a0] ;  /* 0x00007400ff0777ac */ /* 0x000e620008000800 */
[----:B------:R-:W3:Y:S01]  /*0aa0*/  LDC.64 R6, c[0x0][0x388] ;  /* 0x0000e200ff067b82 */ /* 0x000ee20000000a00 */
[----:B------:R-:W-:-:S07]  /*0ab0*/  UIMAD UR6, UR5, UR8, UR4 ;  /* 0x00000008050672a4 */ /* 0x000fce000f8e0204 */
[----:B------:R-:W4:Y:S01]  /*0ac0*/  LDC.64 R4, c[0x0][0x380] ;  /* 0x0000e000ff047b82 */ /* 0x000f220000000a00 */
[----:B------:R-:W-:Y:S01]  /*0ad0*/  MOV R13, UR6 ;  /* 0x00000006000d7c02 */ /* 0x000fe20008000f00 */
[----:B-1----:R-:W-:-:S04]  /*0ae0*/  IMAD.U32 R15, RZ, RZ, UR7 ;  /* 0x00000007ff0f7e24 */ /* 0x002fc8000f8e00ff */
[----:B------:R-:W-:-:S04]  /*0af0*/  IMAD R15, R15, UR4, R0 ;  /* 0x000000040f0f7c24 */ /* 0x000fc8000f8e0200 */
[----:B---3--:R-:W-:-:S06]  /*0b00*/  IMAD.WIDE.U32 R10, R15, 0x8, R6 ;  /* 0x000000080f0a7825 */ /* 0x008fcc00078e0006 */
[----:B------:R-:W3:Y:S01]  /*0b10*/  LDG.E.64 R10, desc[UR16][R10.64] ;  /* 0x000000100a0a7981 */ /* 0x000ee2000c1e1b00 */
[----:B----4-:R-:W-:-:S05]  /*0b20*/  IMAD.WIDE.U32 R12, R13, 0x8, R4 ;  /* 0x000000080d0c7825 */ /* 0x010fca00078e0004 */
[----:B------:R-:W3:Y:S01]  /*0b30*/  LDG.E.64 R8, desc[UR16][R12.64] ;  /* 0x000000100c087981 */ /* 0x000ee2000c1e1b00 */
[----:B------:R-:W-:Y:S02]  /*0b40*/  MOV R17, UR6 ;  /* 0x0000000600117c02 */ /* 0x000fe40008000f00 */
[----:B------:R-:W-:-:S03]  /*0b50*/  IADD3 R15, PT, PT, R15, UR7, RZ ;  /* 0x000000070f0f7c10 */ /* 0x000fc6000fffe0ff */
[----:B------:R-:W-:Y:S02]  /*0b60*/  VIADD R17, R17, 0x1 ;  /* 0x0000000111117836 */ /* 0x000fe40000000000 */
[----:B------:R-:W-:-:S04]  /*0b70*/  IMAD.WIDE.U32 R14, R15, 0x8, R6 ;  /* 0x000000080f0e7825 */ /* 0x000fc800078e0006 */
[----:B------:R-:W-:Y:S01]  /*0b80*/  IMAD.WIDE.U32 R6, R17, 0x8, R4 ;  /* 0x0000000811067825 */ /* 0x000fe200078e0004 */
[----:B---3-5:R-:W-:-:S07]  /*0b90*/  DFMA R8, R8, R10, R20 ;  /* 0x0000000a0808722b */ /* 0x028fce0000000014 */
[----:B------:R1:W-:Y:S04]  /*0ba0*/  STG.E.64 desc[UR16][R2.64], R8 ;  /* 0x0000000802007986 */ /* 0x0003e8000c101b10 */
[----:B------:R-:W3:Y:S04]  /*0bb0*/  LDG.E.64 R4, desc[UR16][R14.64] ;  /* 0x000000100e047981 */ /* 0x000ee8000c1e1b00 */
[----:B--2---:R-:W3:Y:S01]  /*0bc0*/  LDG.E.64 R20, desc[UR16][R6.64] ;  /* 0x0000001006147981 */ /* 0x004ee2000c1e1b00 */
[----:B------:R-:W-:Y:S01]  /*0bd0*/  UIADD3 UR4, UPT, UPT, UR4, 0x2, URZ ;  /* 0x0000000204047890 */ /* 0x000fe2000fffe0ff */
[----:B---3--:R-:W-:-:S07]  /*0be0*/  DFMA R20, R20, R4, R8 ;  /* 0x000000041414722b */ /* 0x008fce0000000008 */
[----:B------:R1:W-:Y:S04]  /*0bf0*/  STG.E.64 desc[UR16][R2.64], R20 ;  /* 0x0000001402007986 */ /* 0x0003e8000c101b10 */
.L_x_3:
[----:B------:R-:W-:-:S06]  /*0c00*/  ULOP3.LUT UR6, UR8, 0x1, URZ, 0xc0, !UPT ;  /* 0x0000000108067892 */ /* 0x000fcc000f8ec0ff */
[----:B------:R-:W-:-:S04]  /*0c10*/  MOV R4, UR6 ;  /* 0x0000000600047c02 */ /* 0x000fc80008000f00 */
[----:B------:R-:W-:-:S13]  /*0c20*/  ISETP.NE.U32.AND P0, PT, R4, 0x1, PT ;  /* 0x000000010400780c */ /* 0x000fda0003f05070 */
[----:B------:R-:W-:Y:S05]  /*0c30*/  @P0 EXIT ;  /* 0x000000000000094d */ /* 0x000fea0003800000 */
[----:B------:R-:W1:Y:S01]  /*0c40*/  LDCU UR6, c[0x0][0x3a0] ;  /* 0x00007400ff0677ac */ /* 0x000e620008000800 */
[----:B------:R-:W4:Y:S01]  /*0c50*/  LDC.64 R4, c[0x0][0x380] ;  /* 0x0000e000ff047b82 */ /* 0x000f220000000a00 */
[----:B------:R-:W-:-:S07]  /*0c60*/  UIMAD UR5, UR5, UR8, UR4 ;  /* 0x00000008050572a4 */ /* 0x000fce000f8e0204 */
[----:B------:R-:W0:Y:S01]  /*0c70*/  LDC.64 R6, c[0x0][0x388] ;  /* 0x0000e200ff067b82 */ /* 0x000e220000000a00 */
[----:B---3--:R-:W-:Y:S02]  /*0c80*/  MOV R11, UR5 ;  /* 0x00000005000b7c02 */ /* 0x008fe40008000f00 */
[----:B-1----:R-:W-:-:S05]  /*0c90*/  MOV R9, UR6 ;  /* 0x0000000600097c02 */ /* 0x002fca0008000f00 */
[----:B------:R-:W-:Y:S02]  /*0ca0*/  IMAD R9, R9, UR4, R0 ;  /* 0x0000000409097c24 */ /* 0x000fe4000f8e0200 */
[----:B----4-:R-:W-:-:S06]  /*0cb0*/  IMAD.WIDE.U32 R4, R11, 0x8, R4 ;  /* 0x000000080b047825 */ /* 0x010fcc00078e0004 */
[----:B------:R-:W2:Y:S01]  /*0cc0*/  LDG.E.64 R4, desc[UR16][R4.64] ;  /* 0x0000001004047981 */ /* 0x000ea2000c1e1b00 */
[----:B0-----:R-:W-:-:S06]  /*0cd0*/  IMAD.WIDE.U32 R6, R9, 0x8, R6 ;  /* 0x0000000809067825 */ /* 0x001fcc00078e0006 */
[----:B------:R-:W2:Y:S02]  /*0ce0*/  LDG.E.64 R6, desc[UR16][R6.64] ;  /* 0x0000001006067981 */ /* 0x000ea4000c1e1b00 */
[----:B--2--5:R-:W-:-:S07]  /*0cf0*/  DFMA R20, R4, R6, R20 ;  /* 0x000000060414722b */ /* 0x024fce0000000014 */
[----:B------:R-:W-:Y:S01]  /*0d00*/  STG.E.64 desc[UR16][R2.64], R20 ;  /* 0x0000001402007986 */ /* 0x000fe2000c101b10 */
[----:B------:R-:W-:Y:S05]  /*0d10*/  EXIT ;  /* 0x000000000000794d */ /* 0x000fea0003800000 */
.L_x_4:
[----:B------:R-:W-:-:S00]  /*0d20*/  BRA `(.L_x_4) ;  /* 0xfffffffc00fc7947 */ /* 0x000fc0000383ffff */
[----:B------:R-:W-:-:S00]  /*0d30*/  NOP ;  /* 0x0000000000007918 */ /* 0x000fc00000000000 */
        /* <DEDUP_REMOVED lines=12> */
.L_x_17:


//--------------------- .text._Z23matrixMultiplicationGPUPKdS0_Pdiii --------------------------
	.section	.text._Z23matrixMultiplicationGPUPKdS0_Pdiii,"ax",@progbits
	.align	128
        .global         _Z23matrixMultiplicationGPUPKdS0_Pdiii
        .type           _Z23matrixMultiplicationGPUPKdS0_Pdiii,@function
        .size           _Z23matrixMultiplicationGPUPKdS0_Pdiii,(.L_x_18 - _Z23matrixMultiplicationGPUPKdS0_Pdiii)
        .other          _Z23matrixMultiplicationGPUPKdS0_Pdiii,@"STO_CUDA_ENTRY STV_DEFAULT"
_Z23matrixMultiplicationGPUPKdS0_Pdiii:
.text._Z23matrixMultiplicationGPUPKdS0_Pdiii:
[----:B------:R-:W-:Y:S08]  /*0000*/  LDC R1, c[0x0][0x37c] ;  /* 0x0000df00ff017b82 */ /* 0x000ff00000000800 */
[----:B------:R-:W0:Y:S01]  /*0010*/  LDC R2, c[0x0][0x39c] ;  /* 0x0000e700ff027b82 */ /* 0x000e220000000800 */
[----:B------:R-:W1:Y:S07]  /*0020*/  LDCU.64 UR8, c[0x0][0x358] ;  /* 0x00006b00ff0877ac */ /* 0x000e6e0008000a00 */
[----:B------:R-:W2:Y:S01]  /*0030*/  S2UR UR4, SR_CTAID.X ;  /* 0x00000000000479c3 */ /* 0x000ea20000002500 */
[----:B0-----:R-:W-:-:S13]  /*0040*/  ISETP.GE.AND P0, PT, R2, 0x1, PT ;  /* 0x000000010200780c */ /* 0x001fda0003f06270 */
[----:B-12---:R-:W-:Y:S05]  /*0050*/  @!P0 BRA `(.L_x_5) ;  /* 0x00000008005c8947 */ /* 0x006fea0003800000 */
[C---:B------:R-:W-:Y:S01]  /*0060*/  ISETP.GE.U32.AND P2, PT, R2.reuse, 0x10, PT ;  /* 0x000000100200780c */ /* 0x040fe20003f46070 */
[----:B------:R-:W-:Y:S01]  /*0070*/  HFMA2 R3, -RZ, RZ, 0, 0 ;  /* 0x00000000ff037431 */ /* 0x000fe200000001ff */
[----:B------:R-:W-:-:S04]  /*0080*/  LOP3.LUT R0, R2, 0xf, RZ, 0xc0, !PT ;  /* 0x0000000f02007812 */ /* 0x000fc800078ec0ff */
[----:B------:R-:W-:-:S07]  /*0090*/  ISETP.NE.AND P1, PT, R0, RZ, PT ;  /* 0x000000ff0000720c */ /* 0x000fce0003f25270 */
[----:B------:R-:W-:Y:S06]  /*00a0*/  @!P2 BRA `(.L_x_6) ;  /* 0x000000040008a947 */ /* 0x000fec0003800000 */
[----:B------:R-:W0:Y:S01]  /*00b0*/  S2R R5, SR_CgaCtaId ;  /* 0x0000000000057919 */ /* 0x000e220000008800 */
[----:B------:R-:W-:Y:S02]  /*00c0*/  MOV R28, 0x400 ;  /* 0x00000400001c7802 */ /* 0x000fe40000000f00 */
[----:B------:R-:W-:Y:S02]  /*00d0*/  LOP3.LUT R3, R2, 0x7ffffff0, RZ, 0xc0, !PT ;  /* 0x7ffffff002037812 */ /* 0x000fe400078ec0ff */
[----:B------:R-:W-:Y:S02]  /*00e0*/  MOV R29, RZ ;  /* 0x000000ff001d7202 */ /* 0x000fe40000000f00 */
[----:B0-----:R-:W-:-:S07]  /*00f0*/  LEA R28, R5, R28, 0x18 ;  /* 0x0000001c051c7211 */ /* 0x001fce00078ec0ff */
.L_x_7:
[----:B0-----:R-:W0:Y:S01]  /*0100*/  LDC.64 R26, c[0x0][0x380] ;  /* 0x0000e000ff1a7b82 */ /* 0x001e220000000a00 */
[----:B------:R-:W-:-:S04]  /*0110*/  IMAD R31, R2, UR4, R29 ;  /* 0x00000004021f7c24 */ /* 0x000fc8000f8e021d */
[C---:B------:R-:W-:Y:S01]  /*0120*/  VIADD R11, R31.reuse, 0x3 ;  /* 0x000000031f0b7836 */ /* 0x040fe20000000000 */
[C---:B------:R-:W-:Y:S02]  /*0130*/  IADD3 R7, PT, PT, R31.reuse, 0x1, RZ ;  /* 0x000000011f077810 */ /* 0x040fe40007ffe0ff */
[C---:B------:R-:W-:Y:S01]  /*0140*/  IADD3 R9, PT, PT, R31.reuse, 0x2, RZ ;  /* 0x000000021f097810 */ /* 0x040fe20007ffe0ff */
[----:B0-----:R-:W-:-:S04]  /*0150*/  IMAD.WIDE.U32 R4, R31, 0x8, R26 ;  /* 0x000000081f047825 */ /* 0x001fc800078e001a */
[--C-:B------:R-:W-:Y:S02]  /*0160*/  IMAD.WIDE.U32 R6, R7, 0x8, R26.reuse ;  /* 0x0000000807067825 */ /* 0x100fe400078e001a */
[----:B------:R-:W2:Y:S02]  /*0170*/  LDG.E.64 R4, desc[UR8][R4.64] ;  /* 0x0000000804047981 */ /* 0x000ea4000c1e1b00 */
[--C-:B------:R-:W-:Y:S02]  /*0180*/  IMAD.WIDE.U32 R8, R9, 0x8, R26.reuse ;  /* 0x0000000809087825 */ /* 0x100fe400078e001a */
[----:B------:R-:W2:Y:S02]  /*0190*/  LDG.E.64 R6, desc[UR8][R6.64] ;  /* 0x0000000806067981 */ /* 0x000ea4000c1e1b00 */
[----:B------:R-:W-:Y:S02]  /*01a0*/  IMAD.WIDE.U32 R10, R11, 0x8, R26 ;  /* 0x000000080b0a7825 */ /* 0x000fe400078e001a */
[----:B------:R-:W3:Y:S04]  /*01b0*/  LDG.E.64 R8, desc[UR8][R8.64] ;  /* 0x0000000808087981 */ /* 0x000ee8000c1e1b00 */
[----:B------:R-:W3:Y:S01]  /*01c0*/  LDG.E.64 R10, desc[UR8][R10.64] ;  /* 0x000000080a0a7981 */ /* 0x000ee2000c1e1b00 */
[----:B------:R-:W-:-:S02]  /*01d0*/  LEA R30, R29, R28, 0x3 ;  /* 0x0000001c1d1e7211 */ /* 0x000fc400078e18ff */
[C---:B------:R-:W-:Y:S01]  /*01e0*/  IADD3 R13, PT, PT, R31.reuse, 0x4, RZ ;  /* 0x000000041f0d7810 */ /* 0x040fe20007ffe0ff */
[C---:B------:R-:W-:Y:S01]  /*01f0*/  VIADD R19, R31.reuse, 0x7 ;  /* 0x000000071f137836 */ /* 0x040fe20000000000 */
[C---:B------:R-:W-:Y:S01]  /*0200*/  IADD3 R15, PT, PT, R31.reuse, 0x5, RZ ;  /* 0x000000051f0f7810 */ /* 0x040fe20007ffe0ff */
[C---:B------:R-:W-:Y:S01]  /*0210*/  VIADD R20, R31.reuse, 0xc ;  /* 0x0000000c1f147836 */ /* 0x040fe20000000000 */
[C---:B------:R-:W-:Y:S02]  /*0220*/  IADD3 R17, PT, PT, R31.reuse, 0x6, RZ ;  /* 0x000000061f117810 */ /* 0x040fe40007ffe0ff */
[C---:B------:R-:W-:Y:S02]  /*0230*/  IADD3 R21, PT, PT, R31.reuse, 0x8, RZ ;  /* 0x000000081f157810 */ /* 0x040fe40007ffe0ff */
[C---:B------:R-:W-:Y:S02]  /*0240*/  IADD3 R33, PT, PT, R31.reuse, 0x9, RZ ;  /* 0x000000091f217810 */ /* 0x040fe40007ffe0ff */
[----:B------:R-:W-:-:S02]  /*0250*/  IADD3 R35, PT, PT, R31, 0xa, RZ ;  /* 0x0000000a1f237810 */ /* 0x000fc40007ffe0ff */
[C---:B------:R-:W-:Y:S02]  /*0260*/  IADD3 R37, PT, PT, R31.reuse, 0xb, RZ ;  /* 0x0000000b1f257810 */ /* 0x040fe40007ffe0ff */
[C---:B------:R-:W-:Y:S02]  /*0270*/  IADD3 R23, PT, PT, R31.reuse, 0xd, RZ ;  /* 0x0000000d1f177810 */ /* 0x040fe40007ffe0ff */
[C---:B------:R-:W-:Y:S02]  /*0280*/  IADD3 R25, PT, PT, R31.reuse, 0xe, RZ ;  /* 0x0000000e1f197810 */ /* 0x040fe40007ffe0ff */
[----:B------:R-:W-:Y:S01]  /*0290*/  IADD3 R31, PT, PT, R31, 0xf, RZ ;  /* 0x0000000f1f1f7810 */ /* 0x000fe20007ffe0ff */
[----:B------:R-:W-:-:S04]  /*02a0*/  IMAD.WIDE.U32 R22, R23, 0x8, R26 ;  /* 0x0000000817167825 */ /* 0x000fc800078e001a */
[--C-:B------:R-:W-:Y:S02]  /*02b0*/  IMAD.WIDE.U32 R24, R25, 0x8, R26.reuse ;  /* 0x0000000819187825 */ /* 0x100fe400078e001a */
[----:B------:R-:W4:Y:S04]  /*02c0*/  LDG.E.64 R22, desc[UR8][R22.64] ;  /* 0x0000000816167981 */ /* 0x000f28000c1e1b00 */
[----:B------:R-:W5:Y:S04]  /*02d0*/  LDG.E.64 R24, desc[UR8][R24.64] ;  /* 0x0000000818187981 */ /* 0x000f68000c1e1b00 */
[----:B--2---:R0:W-:Y:S04]  /*02e0*/  STS.128 [R30], R4 ;  /* 0x000000041e007388 */ /* 0x0041e80000000c00 */
[----:B---3--:R1:W-:Y:S01]  /*02f0*/  STS.128 [R30+0x10], R8 ;  /* 0x000010081e007388 */ /* 0x0083e20000000c00 */
[----:B0-----:R-:W-:-:S04]  /*0300*/  IMAD.WIDE.U32 R4, R13, 0x8, R26 ;  /* 0x000000080d047825 */ /* 0x001fc800078e001a */
[--C-:B------:R-:W-:Y:S02]  /*0310*/  IMAD.WIDE.U32 R6, R15, 0x8, R26.reuse ;  /* 0x000000080f067825 */ /* 0x100fe400078e001a */
[----:B------:R-:W2:Y:S02]  /*0320*/  LDG.E.64 R4, desc[UR8][R4.64] ;  /* 0x0000000804047981 */ /* 0x000ea4000c1e1b00 */
[--C-:B-1----:R-:W-:Y:S02]  /*0330*/  IMAD.WIDE.U32 R8, R17, 0x8, R26.reuse ;  /* 0x0000000811087825 */ /* 0x102fe400078e001a */
[----:B------:R-:W2:Y:S02]  /*0340*/  LDG.E.64 R6, desc[UR8][R6.64] ;  /* 0x0000000806067981 */ /* 0x000ea4000c1e1b00 */
[--C-:B------:R-:W-:Y:S02]  /*0350*/  IMAD.WIDE.U32 R10, R19, 0x8, R26.reuse ;  /* 0x00000008130a7825 */ /* 0x100fe400078e001a */
[----:B------:R-:W3:Y:S02]  /*0360*/  LDG.E.64 R8, desc[UR8][R8.64] ;  /* 0x0000000808087981 */ /* 0x000ee4000c1e1b00 */
[----:B------:R-:W-:-:S02]  /*0370*/  IMAD.WIDE.U32 R12, R21, 0x8, R26 ;  /* 0x00000008150c7825 */ /* 0x000fc400078e001a */
[----:B------:R-:W3:Y:S02]  /*0380*/  LDG.E.64 R10, desc[UR8][R10.64] ;  /* 0x000000080a0a7981 */ /* 0x000ee4000c1e1b00 */
[--C-:B------:R-:W-:Y:S02]  /*0390*/  IMAD.WIDE.U32 R14, R33, 0x8, R26.reuse ;  /* 0x00000008210e7825 */ /* 0x100fe400078e001a */
[----:B------:R-:W4:Y:S02]  /*03a0*/  LDG.E.64 R12, desc[UR8][R12.64] ;  /* 0x000000080c0c7981 */ /* 0x000f24000c1e1b00 */
[--C-:B------:R-:W-:Y:S02]  /*03b0*/  IMAD.WIDE.U32 R16, R35, 0x8, R26.reuse ;  /* 0x0000000823107825 */ /* 0x100fe400078e001a */
[----:B------:R-:W4:Y:S02]  /*03c0*/  LDG.E.64 R14, desc[UR8][R14.64] ;  /* 0x000000080e0e7981 */ /* 0x000f24000c1e1b00 */
[----:B------:R-:W-:-:S02]  /*03d0*/  IMAD.WIDE.U32 R18, R37, 0x8, R26 ;  /* 0x0000000825127825 */ /* 0x000fc400078e001a */
[----:B------:R-:W5:Y:S02]  /*03e0*/  LDG.E.64 R16, desc[UR8][R16.64] ;  /* 0x0000000810107981 */ /* 0x000f64000c1e1b00 */
[--C-:B------:R-:W-:Y:S02]  /*03f0*/  IMAD.WIDE.U32 R20, R20, 0x8, R26.reuse ;  /* 0x0000000814147825 */ /* 0x100fe400078e001a */
[----:B------:R-:W5:Y:S02]  /*0400*/  LDG.E.64 R18, desc[UR8][R18.64] ;  /* 0x0000000812127981 */ /* 0x000f64000c1e1b00 */
[----:B------:R-:W-:Y:S02]  /*0410*/  IMAD.WIDE.U32 R26, R31, 0x8, R26 ;  /* 0x000000081f1a7825 */ /* 0x000fe400078e001a */
[----:B------:R-:W5:Y:S04]  /*0420*/  LDG.E.64 R20, desc[UR8][R20.64] ;  /* 0x0000000814147981 */ /* 0x000f68000c1e1b00 */
[----:B------:R-:W5:Y:S01]  /*0430*/  LDG.E.64 R26, desc[UR8][R26.64] ;  /* 0x000000081a1a7981 */ /* 0x000f62000c1e1b00 */
[----:B------:R-:W-:-:S04]  /*0440*/  IADD3 R29, PT, PT, R29, 0x10, RZ ;  /* 0x000000101d1d7810 */ /* 0x000fc80007ffe0ff */
[----:B------:R-:W-:Y:S01]  /*0450*/  ISETP.NE.AND P2, PT, R29, R3, PT ;  /* 0x000000031d00720c */ /* 0x000fe20003f45270 */
[----:B--2---:R0:W-:Y:S04]  /*0460*/  STS.128 [R30+0x20], R4 ;  /* 0x000020041e007388 */ /* 0x0041e80000000c00 */
[----:B---3--:R0:W-:Y:S04]  /*0470*/  STS.128 [R30+0x30], R8 ;  /* 0x000030081e007388 */ /* 0x0081e80000000c00 */
[----:B----4-:R0:W-:Y:S04]  /*0480*/  STS.128 [R30+0x40], R12 ;  /* 0x0000400c1e007388 */ /* 0x0101e80000000c00 */
[----:B-----5:R0:W-:Y:S04]  /*0490*/  STS.128 [R30+0x50], R16 ;  /* 0x000050101e007388 */ /* 0x0201e80000000c00 */
[----:B------:R0:W-:Y:S04]  /*04a0*/  STS.128 [R30+0x60], R20 ;  /* 0x000060141e007388 */ /* 0x0001e80000000c00 */
[----:B------:R0:W-:Y:S01]  /*04b0*/  STS.128 [R30+0x70], R24 ;  /* 0x000070181e007388 */ /* 0x0001e20000000c00 */
[----:B------:R-:W-:Y:S05]  /*04c0*/  @P2 BRA `(.L_x_7) ;  /* 0xfffffffc000c2947 */ /* 0x000fea000383ffff */
.L_x_6:
[----:B------:R-:W-:Y:S05]  /*04d0*/  @!P1 BRA `(.L_x_5) ;  /* 0x00000004003c9947 */ /* 0x000fea0003800000 */
[----:B------:R-:W-:Y:S02]  /*04e0*/  ISETP.GE.U32.AND P1, PT, R0, 0x8, PT ;  /* 0x000000080000780c */ /* 0x000fe40003f26070 */
[----:B0-----:R-:W-:-:S04]  /*04f0*/  LOP3.LUT R22, R2, 0x7, RZ, 0xc0, !PT ;  /* 0x0000000702167812 */ /* 0x001fc800078ec0ff */
[----:B------:R-:W-:-:S07]  /*0500*/  ISETP.NE.AND P2, PT, R22, RZ, PT ;  /* 0x000000ff1600720c */ /* 0x000fce0003f45270 */
[----:B------:R-:W-:Y:S06]  /*0510*/  @!P1 BRA `(.L_x_8) ;  /* 0x0000000000889947 */ /* 0x000fec0003800000 */
[----:B------:R-:W0:Y:S01]  /*0520*/  LDC.64 R4, c[0x0][0x380] ;  /* 0x0000e000ff047b82 */ /* 0x000e220000000a00 */
[----:B------:R-:W-:-:S04]  /*0530*/  IMAD R21, R2, UR4, R3 ;  /* 0x0000000402157c24 */ /* 0x000fc8000f8e0203 */
[C---:B------:R-:W-:Y:S01]  /*0540*/  VIADD R7, R21.reuse, 0x1 ;  /* 0x0000000115077836 */ /* 0x040fe20000000000 */
[C---:B------:R-:W-:Y:S01]  /*0550*/  IADD3 R9, PT, PT, R21.reuse, 0x2, RZ ;  /* 0x0000000215097810 */ /* 0x040fe20007ffe0ff */
[C---:B------:R-:W-:Y:S01]  /*0560*/  VIADD R17, R21.reuse, 0x6 ;  /* 0x0000000615117836 */ /* 0x040fe20000000000 */
[C---:B------:R-:W-:Y:S02]  /*0570*/  IADD3 R11, PT, PT, R21.reuse, 0x3, RZ ;  /* 0x00000003150b7810 */ /* 0x040fe40007ffe0ff */
[C---:B------:R-:W-:Y:S02]  /*0580*/  IADD3 R13, PT, PT, R21.reuse, 0x4, RZ ;  /* 0x00000004150d7810 */ /* 0x040fe40007ffe0ff */
[C---:B------:R-:W-:Y:S02]  /*0590*/  IADD3 R15, PT, PT, R21.reuse, 0x5, RZ ;  /* 0x00000005150f7810 */ /* 0x040fe40007ffe0ff */
[----:B------:R-:W-:Y:S01]  /*05a0*/  IADD3 R19, PT, PT, R21, 0x7, RZ ;  /* 0x0000000715137810 */ /* 0x000fe20007ffe0ff */
[----:B0-----:R-:W-:-:S04]  /*05b0*/  IMAD.WIDE.U32 R6, R7, 0x8, R4 ;  /* 0x0000000807067825 */ /* 0x001fc800078e0004 */
[--C-:B------:R-:W-:Y:S02]  /*05c0*/  IMAD.WIDE.U32 R8, R9, 0x8, R4.reuse ;  /* 0x0000000809087825 */ /* 0x100fe400078e0004 */
[----:B------:R-:W2:Y:S02]  /*05d0*/  LDG.E.64 R6, desc[UR8][R6.64] ;  /* 0x0000000806067981 */ /* 0x000ea4000c1e1b00 */
[--C-:B------:R-:W-:Y:S02]  /*05e0*/  IMAD.WIDE.U32 R10, R11, 0x8, R4.reuse ;  /* 0x000000080b0a7825 */ /* 0x100fe400078e0004 */
[----:B------:R-:W3:Y:S02]  /*05f0*/  LDG.E.64 R8, desc[UR8][R8.64] ;  /* 0x0000000808087981 */ /* 0x000ee4000c1e1b00 */
[--C-:B------:R-:W-:Y:S02]  /*0600*/  IMAD.WIDE.U32 R12, R13, 0x8, R4.reuse ;  /* 0x000000080d0c7825 */ /* 0x100fe400078e0004 */
[----:B------:R-:W3:Y:S02]  /*0610*/  LDG.E.64 R10, desc[UR8][R10.64] ;  /* 0x000000080a0a7981 */ /* 0x000ee4000c1e1b00 */
[----:B------:R-:W-:-:S02]  /*0620*/  IMAD.WIDE.U32 R14, R15, 0x8, R4 ;  /* 0x000000080f0e7825 */ /* 0x000fc400078e0004 */
[----:B------:R-:W4:Y:S02]  /*0630*/  LDG.E.64 R12, desc[UR8][R12.64] ;  /* 0x000000080c0c7981 */ /* 0x000f24000c1e1b00 */
[--C-:B------:R-:W-:Y:S02]  /*0640*/  IMAD.WIDE.U32 R16, R17, 0x8, R4.reuse ;  /* 0x0000000811107825 */ /* 0x100fe400078e0004 */
[----:B------:R-:W4:Y:S02]  /*0650*/  LDG.E.64 R14, desc[UR8][R14.64] ;  /* 0x000000080e0e7981 */ /* 0x000f24000c1e1b00 */
[--C-:B------:R-:W-:Y:S02]  /*0660*/  IMAD.WIDE.U32 R18, R19, 0x8, R4.reuse ;  /* 0x0000000813127825 */ /* 0x100fe400078e0004 */
[----:B------:R-:W5:Y:S02]  /*0670*/  LDG.E.64 R16, desc[UR8][R16.64] ;  /* 0x0000000810107981 */ /* 0x000f64000c1e1b00 */
[----:B------:R-:W-:-:S02]  /*0680*/  IMAD.WIDE.U32 R20, R21, 0x8, R4 ;  /* 0x0000000815147825 */ /* 0x000fc400078e0004 */
[----:B------:R-:W5:Y:S04]  /*0690*/  LDG.E.64 R18, desc[UR8][R18.64] ;  /* 0x0000000812127981 */ /* 0x000f68000c1e1b00 */
[----:B------:R0:W2:Y:S01]  /*06a0*/  LDG.E.64 R4, desc[UR8][R20.64] ;  /* 0x0000000814047981 */ /* 0x0000a2000c1e1b00 */
[----:B------:R-:W1:Y:S01]  /*06b0*/  S2R R23, SR_CgaCtaId ;  /* 0x0000000000177919 */ /* 0x000e620000008800 */
[----:B------:R-:W-:-:S04]  /*06c0*/  MOV R0, 0x400 ;  /* 0x0000040000007802 */ /* 0x000fc80000000f00 */
[----:B-1----:R-:W-:-:S04]  /*06d0*/  LEA R0, R23, R0, 0x18 ;  /* 0x0000000017007211 */ /* 0x002fc800078ec0ff */
[C---:B0-----:R-:W-:Y:S02]  /*06e0*/  LEA R21, R3.reuse, R0, 0x3 ;  /* 0x0000000003157211 */ /* 0x041fe400078e18ff */
[----:B------:R-:W-:-:S03]  /*06f0*/  IADD3 R3, PT, PT, R3, 0x8, RZ ;  /* 0x0000000803037810 */ /* 0x000fc60007ffe0ff */
[----:B---3--:R0:W-:Y:S04]  /*0700*/  STS.128 [R21+0x10], R8 ;  /* 0x0000100815007388 */ /* 0x0081e80000000c00 */
[----:B----4-:R0:W-:Y:S04]  /*0710*/  STS.128 [R21+0x20], R12 ;  /* 0x0000200c15007388 */ /* 0x0101e80000000c00 */
[----:B-----5:R0:W-:Y:S04]  /*0720*/  STS.128 [R21+0x30], R16 ;  /* 0x0000301015007388 */ /* 0x0201e80000000c00 */
[----:B--2---:R0:W-:Y:S02]  /*0730*/  STS.128 [R21], R4 ;  /* 0x0000000415007388 */ /* 0x0041e40000000c00 */
.L_x_8:
[----:B------:R-:W-:Y:S05]  /*0740*/  @!P2 BRA `(.L_x_5) ;  /* 0x0000000000a0a947 */ /* 0x000fea0003800000 */
[----:B------:R-:W-:Y:S02]  /*0750*/  ISETP.GE.U32.AND P1, PT, R22, 0x4, PT ;  /* 0x000000041600780c */ /* 0x000fe40003f26070 */
[----:B------:R-:W-:-:S04]  /*0760*/  LOP3.LUT R0, R2, 0x3, RZ, 0xc0, !PT ;  /* 0x0000000302007812 */ /* 0x000fc800078ec0ff */
[----:B------:R-:W-:-:S07]  /*0770*/  ISETP.NE.AND P2, PT, R0, RZ, PT ;  /* 0x000000ff0000720c */ /* 0x000fce0003f45270 */
[----:B------:R-:W-:Y:S06]  /*0780*/  @!P1 BRA `(.L_x_9) ;  /* 0x0000000000509947 */ /* 0x000fec0003800000 */
[----:B0-----:R-:W0:Y:S01]  /*0790*/  LDC.64 R4, c[0x0][0x380] ;  /* 0x0000e000ff047b82 */ /* 0x001e220000000a00 */
[----:B------:R-:W-:-:S04]  /*07a0*/  IMAD R13, R2, UR4, R3 ;  /* 0x00000004020d7c24 */ /* 0x000fc8000f8e0203 */
[C---:B------:R-:W-:Y:S01]  /*07b0*/  VIADD R9, R13.reuse, 0x2 ;  /* 0x000000020d097836 */ /* 0x040fe20000000000 */
[C---:B------:R-:W-:Y:S02]  /*07c0*/  IADD3 R7, PT, PT, R13.reuse, 0x1, RZ ;  /* 0x000000010d077810 */ /* 0x040fe40007ffe0ff */
[----:B------:R-:W-:-:S03]  /*07d0*/  IADD3 R11, PT, PT, R13, 0x3, RZ ;  /* 0x000000030d0b7810 */ /* 0x000fc60007ffe0ff */
[----:B0-----:R-:W-:-:S04]  /*07e0*/  IMAD.WIDE.U32 R6, R7, 0x8, R4 ;  /* 0x0000000807067825 */ /* 0x001fc800078e0004 */
[--C-:B------:R-:W-:Y:S02]  /*07f0*/  IMAD.WIDE.U32 R8, R9, 0x8, R4.reuse ;  /* 0x0000000809087825 */ /* 0x100fe400078e0004 */
[----:B------:R-:W2:Y:S02]  /*0800*/  LDG.E.64 R6, desc[UR8][R6.64] ;  /* 0x0000000806067981 */ /* 0x000ea4000c1e1b00 */
[--C-:B------:R-:W-:Y:S02]  /*0810*/  IMAD.WIDE.U32 R10, R11, 0x8, R4.reuse ;  /* 0x000000080b0a7825 */ /* 0x100fe400078e0004 */
[----:B------:R-:W3:Y:S02]  /*0820*/  LDG.E.64 R8, desc[UR8][R8.64] ;  /* 0x0000000808087981 */ /* 0x000ee4000c1e1b00 */
[----:B------:R-:W-:Y:S02]  /*0830*/  IMAD.WIDE.U32 R12, R13, 0x8, R4 ;  /* 0x000000080d0c7825 */ /* 0x000fe400078e0004 */
[----:B------:R-:W3:Y:S04]  /*0840*/  LDG.E.64 R10, desc[UR8][R10.64] ;  /* 0x000000080a0a7981 */ /* 0x000ee8000c1e1b00 */
[----:B------:R-:W2:Y:S01]  /*0850*/  LDG.E.64 R4, desc[UR8][R12.64] ;  /* 0x000000080c047981 */ /* 0x000ea2000c1e1b00 */
[----:B------:R-:W0:Y:S01]  /*0860*/  S2R R15, SR_CgaCtaId ;  /* 0x00000000000f7919 */ /* 0x000e220000008800 */
[----:B------:R-:W-:-:S04]  /*0870*/  MOV R14, 0x400 ;  /* 0x00000400000e7802 */ /* 0x000fc80000000f00 */
[----:B0-----:R-:W-:-:S04]  /*0880*/  LEA R14, R15, R14, 0x18 ;  /* 0x0000000e0f0e7211 */ /* 0x001fc800078ec0ff */
[C---:B------:R-:W-:Y:S02]  /*0890*/  LEA R15, R3.reuse, R14, 0x3 ;  /* 0x0000000e030f7211 */ /* 0x040fe400078e18ff */
[----:B------:R-:W-:-:S03]  /*08a0*/  IADD3 R3, PT, PT, R3, 0x4, RZ ;  /* 0x0000000403037810 */ /* 0x000fc60007ffe0ff */
[----:B---3--:R1:W-:Y:S04]  /*08b0*/  STS.128 [R15+0x10], R8 ;  /* 0x000010080f007388 */ /* 0x0083e80000000c00 */
[----:B--2---:R1:W-:Y:S02]  /*08c0*/  STS.128 [R15], R4 ;  /* 0x000000040f007388 */ /* 0x0043e40000000c00 */
.L_x_9:
[----:B------:R-:W-:Y:S05]  /*08d0*/  @!P2 BRA `(.L_x_5) ;  /* 0x00000000003ca947 */ /* 0x000fea0003800000 */
[----:B01----:R-:W0:Y:S01]  /*08e0*/  S2R R5, SR_CgaCtaId ;  /* 0x0000000000057919 */ /* 0x003e220000008800 */
[----:B------:R-:W1:Y:S01]  /*08f0*/  LDC.64 R6, c[0x0][0x380] ;  /* 0x0000e000ff067b82 */ /* 0x000e620000000a00 */
[----:B------:R-:W-:Y:S02]  /*0900*/  MOV R4, 0x400 ;  /* 0x0000040000047802 */ /* 0x000fe40000000f00 */
[----:B------:R-:W-:Y:S02]  /*0910*/  IADD3 R0, PT, PT, -R0, RZ, RZ ;  /* 0x000000ff00007210 */ /* 0x000fe40007ffe1ff */
[----:B0-----:R-:W-:-:S05]  /*0920*/  LEA R4, R5, R4, 0x18 ;  /* 0x0000000405047211 */ /* 0x001fca00078ec0ff */
[----:B------:R-:W-:Y:S02]  /*0930*/  IMAD R9, R3, 0x8, R4 ;  /* 0x0000000803097824 */ /* 0x000fe400078e0204 */
[----:B------:R-:W-:-:S07]  /*0940*/  IMAD R3, R2, UR4, R3 ;  /* 0x0000000402037c24 */ /* 0x000fce000f8e0203 */
.L_x_10:
[----:B-1----:R-:W-:-:S06]  /*0950*/  IMAD.WIDE.U32 R4, R3, 0x8, R6 ;  /* 0x0000000803047825 */ /* 0x002fcc00078e0006 */
[----:B------:R-:W2:Y:S01]  /*0960*/  LDG.E.64 R4, desc[UR8][R4.64] ;  /* 0x0000000804047981 */ /* 0x000ea2000c1e1b00 */
[----:B------:R-:W-:Y:S02]  /*0970*/  IADD3 R0, PT, PT, R0, 0x1, RZ ;  /* 0x0000000100007810 */ /* 0x000fe40007ffe0ff */
[----:B------:R-:W-:Y:S02]  /*0980*/  IADD3 R3, PT, PT, R3, 0x1, RZ ;  /* 0x0000000103037810 */ /* 0x000fe40007ffe0ff */
[----:B------:R-:W-:Y:S01]  /*0990*/  ISETP.NE.AND P1, PT, R0, RZ, PT ;  /* 0x000000ff0000720c */ /* 0x000fe20003f25270 */
[----:B--2---:R0:W-:Y:S02]  /*09a0*/  STS.64 [R9], R4 ;  /* 0x0000000409007388 */ /* 0x0041e40000000a00 */
[----:B0-----:R-:W-:-:S10]  /*09b0*/  IADD3 R9, PT, PT, R9, 0x8, RZ ;  /* 0x0000000809097810 */ /* 0x001fd40007ffe0ff */
[----:B------:R-:W-:Y:S05]  /*09c0*/  @P1 BRA `(.L_x_10) ;  /* 0xfffffffc00e01947 */ /* 0x000fea000383ffff */
.L_x_5:
[----:B------:R-:W-:Y:S06]  /*09d0*/  BAR.SYNC.DEFER_BLOCKING 0x0 ;  /* 0x0000000000007b1d */ /* 0x000fec0000010000 */
[----:B------:R-:W-:Y:S05]  /*09e0*/  @!P0 EXIT ;  /* 0x000000000000894d */ /* 0x000fea0003800000 */
[----:B01----:R-:W0:Y:S01]  /*09f0*/  S2R R7, SR_TID.X ;  /* 0x0000000000077919 */ /* 0x003e220000002100 */
[----:B------:R-:W0:Y:S08]  /*0a00*/  LDC R3, c[0x0][0x360] ;  /* 0x0000d800ff037b82 */ /* 0x000e300000000800 */
[----:B------:R-:W1:Y:S01]  /*0a10*/  LDC.64 R26, c[0x0][0x390] ;  /* 0x0000e400ff1a7b82 */ /* 0x000e620000000a00 */
[----:B------:R-:W-:Y:S01]  /*0a20*/  ISETP.GE.U32.AND P0, PT, R2, 0x10, PT ;  /* 0x000000100200780c */ /* 0x000fe20003f06070 */
[----:B0-----:R-:W-:-:S04]  /*0a30*/  IMAD R3, R3, UR4, R7 ;  /* 0x0000000403037c24 */ /* 0x001fc8000f8e0207 */
[----:B-1----:R-:W-:Y:S01]  /*0a40*/  IMAD.WIDE R26, R3, 0x8, R26 ;  /* 0x00000008031a7825 */ /* 0x002fe200078e021a */
[----:B------:R-:W-:-:S04]  /*0a50*/  UMOV UR4, URZ ;  /* 0x000000ff00047c82 */ /* 0x000fc80008000000 */
[----:B------:R0:W5:Y:S03]  /*0a60*/  LDG.E.64 R30, desc[UR8][R26.64] ;  /* 0x000000081a1e7981 */ /* 0x000166000c1e1b00 */
[----:B------:R-:W-:Y:S05]  /*0a70*/  @!P0 BRA `(.L_x_11) ;  /* 0x0000000400d88947 */ /* 0x000fea0003800000 */
[----:B------:R-:W1:Y:S01]  /*0a80*/  S2UR UR5, SR_CgaCtaId ;  /* 0x00000000000579c3 */ /* 0x000e620000008800 */
[----:B------:R-:W-:Y:S01]  /*0a90*/  LOP3.LUT R22, R2, 0x7ffffff0, RZ, 0xc0, !PT ;  /* 0x7ffffff002167812 */ /* 0x000fe200078ec0ff */
[----:B------:R-:W-:Y:S01]  /*0aa0*/  UMOV UR4, 0x400 ;  /* 0x0000040000047882 */ /* 0x000fe20000000000 */
[----:B------:R-:W-:-:S03]  /*0ab0*/  MOV R2, R7 ;  /* 0x0000000700027202 */ /* 0x000fc60000000f00 */
[----:B------:R-:W-:Y:S02]  /*0ac0*/  IMAD.MOV R22, RZ, RZ, -R22 ;  /* 0x000000ffff167224 */ /* 0x000fe400078e0a16 */
[----:B------:R-:W2:Y:S01]  /*0ad0*/  LDC R0, c[0x0][0x3a0] ;  /* 0x0000e800ff007b82 */ /* 0x000ea20000000800 */
[----:B-1----:R-:W-:-:S04]  /*0ae0*/  ULEA UR4, UR5, UR4, 0x18 ;  /* 0x0000000405047291 */ /* 0x002fc8000f8ec0ff */
[----:B------:R-:W-:Y:S01]  /*0af0*/  UIADD3 UR4, UPT, UPT, UR4, 0x40, URZ ;  /* 0x0000004004047890 */ /* 0x000fe2000fffe0ff */
[----:B--2---:R-:W-:Y:S01]  /*0b00*/  IADD3 R21, PT, PT, R7, R0, RZ ;  /* 0x0000000007157210 */ /* 0x004fe20007ffe0ff */
[C-C-:B------:R-:W-:Y:S01]  /*0b10*/  IMAD R19, R0.reuse, 0x3, R7.reuse ;  /* 0x0000000300137824 */ /* 0x140fe200078e0207 */
[CC--:B------:R-:W-:Y:S01]  /*0b20*/  LEA R20, R0.reuse, R7.reuse, 0x1 ;  /* 0x0000000700147211 */ /* 0x0c0fe200078e08ff */
[C-C-:B------:R-:W-:Y:S01]  /*0b30*/  IMAD R17, R0.reuse, 0x5, R7.reuse ;  /* 0x0000000500117824 */ /* 0x140fe200078e0207 */
[CC--:B------:R-:W-:Y:S01]  /*0b40*/  LEA R18, R0.reuse, R7.reuse, 0x2 ;  /* 0x0000000700127211 */ /* 0x0c0fe200078e10ff */
[C-C-:B------:R-:W-:Y:S01]  /*0b50*/  IMAD R16, R0.reuse, 0x6, R7.reuse ;  /* 0x0000000600107824 */ /* 0x140fe200078e0207 */
[C---:B------:R-:W-:Y:S01]  /*0b60*/  LEA R14, R0.reuse, R7, 0x3 ;  /* 0x00000007000e7211 */ /* 0x040fe200078e18ff */
[C-C-:B------:R-:W-:Y:S02]  /*0b70*/  IMAD R15, R0.reuse, 0x7, R7.reuse ;  /* 0x00000007000f7824 */ /* 0x140fe400078e0207 */
[----:B------:R-:W-:-:S02]  /*0b80*/  IMAD R13, R0, 0x9, R7 ;  /* 0x00000009000d7824 */ /* 0x000fc400078e0207 */
[C-C-:B------:R-:W-:Y:S02]  /*0b90*/  IMAD R12, R0.reuse, 0xa, R7.reuse ;  /* 0x0000000a000c7824 */ /* 0x140fe400078e0207 */
[C-C-:B------:R-:W-:Y:S02]  /*0ba0*/  IMAD R3, R0.reuse, 0xb, R7.reuse ;  /* 0x0000000b00037824 */ /* 0x140fe400078e0207 */
[C-C-:B------:R-:W-:Y:S02]  /*0bb0*/  IMAD R4, R0.reuse, 0xc, R7.reuse ;  /* 0x0000000c00047824 */ /* 0x140fe400078e0207 */
[C-C-:B------:R-:W-:Y:S02]  /*0bc0*/  IMAD R5, R0.reuse, 0xd, R7.reuse ;  /* 0x0000000d00057824 */ /* 0x140fe400078e0207 */
[C-C-:B------:R-:W-:Y:S02]  /*0bd0*/  IMAD R6, R0.reuse, 0xe, R7.reuse ;  /* 0x0000000e00067824 */ /* 0x140fe400078e0207 */
[----:B------:R-:W-:-:S07]  /*0be0*/  IMAD R7, R0, 0xf, R7 ;  /* 0x0000000f00077824 */ /* 0x000fce00078e0207 */
.L_x_12:
[----:B-1----:R-:W1:Y:S01]  /*0bf0*/  LDC.64 R24, c[0x0][0x388] ;  /* 0x0000e200ff187b82 */ /* 0x002e620000000a00 */
[----:B------:R-:W2:Y:S01]  /*0c00*/  LDS.128 R8, [UR4+-0x40] ;  /* 0xffffc004ff087984 */ /* 0x000ea20008000c00 */
[----:B-1----:R-:W-:-:S06]  /*0c10*/  IMAD.WIDE.U32 R28, R2, 0x8, R24 ;  /* 0x00000008021c7825 */ /* 0x002fcc00078e0018 */
[----:B------:R-:W2:Y:S02]  /*0c20*/  LDG.E.64 R28, desc[UR8][R28.64] ;  /* 0x000000081c1c7981 */ /* 0x000ea4000c1e1b00 */
[----:B--2--5:R-:W-:Y:S01]  /*0c30*/  DFMA R8, R8, R28, R30 ;  /* 0x0000001c0808722b */ /* 0x024fe2000000001e */
[----:B------:R-:W-:-:S06]  /*0c40*/  IMAD.WIDE.U32 R30, R21, 0x8, R24 ;  /* 0x00000008151e7825 */ /* 0x000fcc00078e0018 */
[----:B------:R-:W-:Y:S04]  /*0c50*/  STG.E.64 desc[UR8][R26.64], R8 ;  /* 0x000000081a007986 */ /* 0x000fe8000c101b08 */
[----:B------:R-:W2:Y:S01]  /*0c60*/  LDG.E.64 R30, desc[UR8][R30.64] ;  /* 0x000000081e1e7981 */ /* 0x000ea2000c1e1b00 */
[--C-:B------:R-:W-:Y:S01]  /*0c70*/  IMAD.WIDE.U32 R28, R20, 0x8, R24.reuse ;  /* 0x00000008141c7825 */ /* 0x100fe200078e0018 */
[----:B--2---:R-:W-:Y:S02]  /*0c80*/  DFMA R30, R30, R10, R8 ;  /* 0x0000000a1e1e722b */ /* 0x004fe40000000008 */
[----:B------:R-:W1:Y:S05]  /*0c90*/  LDS.128 R8, [UR4+-0x30] ;  /* 0xffffd004ff087984 */ /* 0x000e6a0008000c00 */
[----:B------:R2:W-:Y:S04]  /*0ca0*/  STG.E.64 desc[UR8][R26.64], R30 ;  /* 0x0000001e1a007986 */ /* 0x0005e8000c101b08 */
[----:B------:R-:W1:Y:S02]  /*0cb0*/  LDG.E.64 R28, desc[UR8][R28.64] ;  /* 0x000000081c1c7981 */ /* 0x000e64000c1e1b00 */
[----:B-1----:R-:W-:Y:S01]  /*0cc0*/  DFMA R8, R8, R28, R30 ;  /* 0x0000001c0808722b */ /* 0x002fe2000000001e */
[----:B--2---:R-:W-:-:S06]  /*0cd0*/  IMAD.WIDE.U32 R30, R19, 0x8, R24 ;  /* 0x00000008131e7825 */ /* 0x004fcc00078e0018 */
        /* <DEDUP_REMOVED lines=22> */
[----:B------:R-:W1:Y:S05]  /*0e40*/  LDS.128 R8, [UR4] ;  /* 0x00000004ff087984 */ /* 0x000e6a0008000c00 */
        /* <DEDUP_REMOVED lines=8> */
[----:B------:R-:W1:Y:S05]  /*0ed0*/  LDS.128 R8, [UR4+0x10] ;  /* 0x00001004ff087984 */ /* 0x000e6a0008000c00 */
        /* <DEDUP_REMOVED lines=19> */
[----:B------:R-:W1:Y:S01]  /*1010*/  LDG.E.64 R28, desc[UR8][R28.64] ;  /* 0x000000081c1c7981 */ /* 0x000e62000c1e1b00 */
[----:B------:R-:W-:Y:S01]  /*1020*/  VIADD R22, R22, 0x10 ;  /* 0x0000001016167836 */ /* 0x000fe20000000000 */
[----:B-1----:R-:W-:Y:S01]  /*1030*/  DFMA R8, R8, R28, R30 ;  /* 0x0000001c0808722b */ /* 0x002fe2000000001e */
[----:B--2---:R-:W-:-:S06]  /*1040*/  IMAD.WIDE.U32 R30, R7, 0x8, R24 ;  /* 0x00000008071e7825 */ /* 0x004fcc00078e0018 */
[----:B------:R1:W-:Y:S04]  /*1050*/  STG.E.64 desc[UR8][R26.64], R8 ;  /* 0x000000081a007986 */ /* 0x0003e8000c101b08 */
[----:B------:R-:W2:Y:S01]  /*1060*/  LDG.E.64 R30, desc[UR8][R30.64] ;  /* 0x000000081e1e7981 */ /* 0x000ea2000c1e1b00 */
[----:B------:R-:W-:Y:S01]  /*1070*/  ISETP.NE.AND P0, PT, R22, RZ, PT ;  /* 0x000000ff1600720c */ /* 0x000fe20003f05270 */
[----:B------:R-:W-:Y:S01]  /*1080*/  UIADD3 UR4, UPT, UPT, UR4, 0x80, URZ ;  /* 0x0000008004047890 */ /* 0x000fe2000fffe0ff */
[C---:B------:R-:W-:Y:S01]  /*1090*/  LEA R21, R0.reuse, R21, 0x4 ;  /* 0x0000001500157211 */ /* 0x040fe200078e20ff */
[C---:B------:R-:W-:Y:S01]  /*10a0*/  IMAD R17, R0.reuse, 0x10, R17 ;  /* 0x0000001000117824 */ /* 0x040fe200078e0211 */
[C---:B------:R-:W-:Y:S01]  /*10b0*/  LEA R20, R0.reuse, R20, 0x4 ;  /* 0x0000001400147211 */ /* 0x040fe200078e20ff */
[C---:B------:R-:W-:Y:S01]  /*10c0*/  IMAD R12, R0.reuse, 0x10, R12 ;  /* 0x00000010000c7824 */ /* 0x040fe200078e020c */
[C---:B------:R-:W-:Y:S01]  /*10d0*/  LEA R19, R0.reuse, R19, 0x4 ;  /* 0x0000001300137211 */ /* 0x040fe200078e20ff */
[C---:B------:R-:W-:Y:S01]  /*10e0*/  IMAD R7, R0.reuse, 0x10, R7 ;  /* 0x0000001000077824 */ /* 0x040fe200078e0207 */
[----:B------:R-:W-:-:S02]  /*10f0*/  LEA R18, R0, R18, 0x4 ;  /* 0x0000001200127211 */ /* 0x000fc400078e20ff */
[C---:B------:R-:W-:Y:S02]  /*1100*/  LEA R16, R0.reuse, R16, 0x4 ;  /* 0x0000001000107211 */ /* 0x040fe400078e20ff */
[C---:B------:R-:W-:Y:S02]  /*1110*/  LEA R15, R0.reuse, R15, 0x4 ;  /* 0x0000000f000f7211 */ /* 0x040fe400078e20ff */
[C---:B------:R-:W-:Y:S02]  /*1120*/  LEA R14, R0.reuse, R14, 0x4 ;  /* 0x0000000e000e7211 */ /* 0x040fe400078e20ff */
[C---:B------:R-:W-:Y:S02]  /*1130*/  LEA R13, R0.reuse, R13, 0x4 ;  /* 0x0000000d000d7211 */ /* 0x040fe400078e20ff */
[C---:B------:R-:W-:Y:S02]  /*1140*/  LEA R3, R0.reuse, R3, 0x4 ;  /* 0x0000000300037211 */ /* 0x040fe400078e20ff */
[----:B------:R-:W-:-:S02]  /*1150*/  LEA R4, R0, R4, 0x4 ;  /* 0x0000000400047211 */ /* 0x000fc400078e20ff */
[C---:B------:R-:W-:Y:S02]  /*1160*/  LEA R5, R0.reuse, R5, 0x4 ;  /* 0x0000000500057211 */ /* 0x040fe400078e20ff */
[C---:B------:R-:W-:Y:S02]  /*1170*/  LEA R6, R0.reuse, R6, 0x4 ;  /* 0x0000000600067211 */ /* 0x040fe400078e20ff */
[----:B------:R-:W-:Y:S01]  /*1180*/  LEA R2, R0, R2, 0x4 ;  /* 0x0000000200027211 */ /* 0x000fe200078e20ff */
[----:B--2---:R-:W-:-:S07]  /*1190*/  DFMA R30, R30, R10, R8 ;  /* 0x0000000a1e1e722b */ /* 0x004fce0000000008 */
[----:B------:R1:W-:Y:S01]  /*11a0*/  STG.E.64 desc[UR8][R26.64], R30 ;  /* 0x0000001e1a007986 */ /* 0x0003e2000c101b08 */
[----:B------:R-:W-:Y:S05]  /*11b0*/  @P0 BRA `(.L_x_12) ;  /* 0xfffffff8008c0947 */ /* 0x000fea000383ffff */
[----:B------:R-:W2:Y:S02]  /*11c0*/  LDCU UR4, c[0x0][0x39c] ;  /* 0x00007380ff0477ac */ /* 0x000ea40008000800 */
[----:B--2---:R-:W-:-:S12]  /*11d0*/  ULOP3.LUT UR4, UR4, 0x7ffffff0, URZ, 0xc0, !UPT ;  /* 0x7ffffff004047892 */ /* 0x004fd8000f8ec0ff */
.L_x_11:
[----:B-1----:R-:W1:Y:S02]  /*11e0*/  LDC R8, c[0x0][0x39c] ;  /* 0x0000e700ff087b82 */ /* 0x002e640000000800 */
[----:B-1----:R-:W-:-:S13]  /*11f0*/  LOP3.LUT P0, R0, R8, 0xf, RZ, 0xc0, !PT ;  /* 0x0000000f08007812 */ /* 0x002fda000780c0ff */
[----:B------:R-:W-:Y:S05]  /*1200*/  @!P0 EXIT ;  /* 0x000000000000894d */ /* 0x000fea0003800000 */
[----:B------:R-:W-:Y:S02]  /*1210*/  ISETP.GE.U32.AND P0, PT, R0, 0x8, PT ;  /* 0x000000080000780c */ /* 0x000fe40003f06070 */
[----:B------:R-:W1:Y:S01]  /*1220*/  S2R R0, SR_TID.X ;  /* 0x0000000000007919 */ /* 0x000e620000002100 */
[----:B------:R-:W-:-:S04]  /*1230*/  LOP3.LUT R14, R8, 0x7, RZ, 0xc0, !PT ;  /* 0x00000007080e7812 */ /* 0x000fc800078ec0ff */
[----:B------:R-:W-:-:S06]  /*1240*/  ISETP.NE.AND P1, PT, R14, RZ, PT ;  /* 0x000000ff0e00720c */ /* 0x000fcc0003f25270 */
[----:B------:R-:W-:Y:S07]  /*1250*/  @!P0 BRA `(.L_x_13) ;  /* 0x0000000000cc8947 */ /* 0x000fee0003800000 */
[----:B------:R-:W1:Y:S08]  /*1260*/  LDC R9, c[0x0][0x3a0] ;  /* 0x0000e800ff097b82 */ /* 0x000e700000000800 */
[----:B------:R-:W2:Y:S01]  /*1270*/  LDC.64 R2, c[0x0][0x388] ;  /* 0x0000e200ff027b82 */ /* 0x000ea20000000a00 */
[----:B-1----:R-:W-:-:S04]  /*1280*/  IMAD R12, R9, UR4, R0 ;  /* 0x00000004090c7c24 */ /* 0x002fc8000f8e0200 */
[----:B--2---:R-:W-:-:S06]  /*1290*/  IMAD.WIDE.U32 R10, R12, 0x8, R2 ;  /* 0x000000080c0a7825 */ /* 0x004fcc00078e0002 */
[----:B------:R-:W2:Y:S01]  /*12a0*/  LDG.E.64 R10, desc[UR8][R10.64] ;  /* 0x000000080a0a7981 */ /* 0x000ea2000c1e1b00 */
[----:B------:R-:W1:Y:S01]  /*12b0*/  S2UR UR6, SR_CgaCtaId ;  /* 0x00000000000679c3 */ /* 0x000e620000008800 */
[----:B------:R-:W-:Y:S01]  /*12c0*/  UMOV UR5, 0x400 ;  /* 0x0000040000057882 */ /* 0x000fe20000000000 */
[----:B------:R-:W-:-:S05]  /*12d0*/  IADD3 R15, PT, PT, R12, R9, RZ ;  /* 0x000000090c0f7210 */ /* 0x000fca0007ffe0ff */
[----:B------:R-:W-:Y:S01]  /*12e0*/  IMAD.WIDE.U32 R12, R15, 0x8, R2 ;  /* 0x000000080f0c7825 */ /* 0x000fe200078e0002 */
[----:B-1----:R-:W-:-:S04]  /*12f0*/  ULEA UR5, UR6, UR5, 0x18 ;  /* 0x0000000506057291 */ /* 0x002fc8000f8ec0ff */
[----:B------:R-:W-:-:S09]  /*1300*/  ULEA UR5, UR4, UR5, 0x3 ;  /* 0x0000000504057291 */ /* 0x000fd2000f8e18ff */
[----:B------:R-:W2:Y:S02]  /*1310*/  LDS.128 R4, [UR5] ;  /* 0x00000005ff047984 */ /* 0x000ea40008000c00 */
[----:B--2--5:R-:W-:-:S07]  /*1320*/  DFMA R30, R4, R10, R30 ;  /* 0x0000000a041e722b */ /* 0x024fce000000001e */
[----:B------:R-:W-:Y:S04]  /*1330*/  STG.E.64 desc[UR8][R26.64], R30 ;  /* 0x0000001e1a007986 */ /* 0x000fe8000c101b08 */
[----:B------:R-:W2:Y:S01]  /*1340*/  LDG.E.64 R12, desc[UR8][R12.64] ;  /* 0x000000080c0c7981 */ /* 0x000ea2000c1e1b00 */
[----:B------:R-:W-:-:S05]  /*1350*/  IADD3 R15, PT, PT, R15, R9, RZ ;  /* 0x000000090f0f7210 */ /* 0x000fca0007ffe0ff */
[C---:B------:R-:W-:Y:S01]  /*1360*/  IMAD.WIDE.U32 R16, R15.reuse, 0x8, R2 ;  /* 0x000000080f107825 */ /* 0x040fe200078e0002 */
[----:B--2---:R-:W-:Y:S01]  /*1370*/  DFMA R10, R12, R6, R30 ;  /* 0x000000060c0a722b */ /* 0x004fe2000000001e */
[----:B------:R-:W1:Y:S01]  /*1380*/  LDS.128 R4, [UR5+0x10] ;  /* 0x00001005ff047984 */ /* 0x000e620008000c00 */
[----:B------:R-:W-:-:S03]  /*1390*/  IADD3 R15, PT, PT, R15, R9, RZ ;  /* 0x000000090f0f7210 */ /* 0x000fc60007ffe0ff */
[----:B------:R-:W-:Y:S04]  /*13a0*/  LDS.128 R28, [UR5+0x30] ;  /* 0x00003005ff1c7984 */ /* 0x000fe80008000c00 */
[----:B------:R2:W-:Y:S04]  /*13b0*/  STG.E.64 desc[UR8][R26.64], R10 ;  /* 0x0000000a1a007986 */ /* 0x0005e8000c101b08 */
[----:B------:R-:W1:Y:S01]  /*13c0*/  LDG.E.64 R16, desc[UR8][R16.64] ;  /* 0x0000000810107981 */ /* 0x000e62000c1e1b00 */
[----:B------:R-:W-:Y:S01]  /*13d0*/  IMAD.WIDE.U32 R20, R15, 0x8, R2 ;  /* 0x000000080f147825 */ /* 0x000fe200078e0002 */
[----:B-1----:R-:W-:-:S07]  /*13e0*/  DFMA R18, R4, R16, R10 ;  /* 0x000000100412722b */ /* 0x002fce000000000a */
[----:B------:R-:W-:Y:S04]  /*13f0*/  STG.E.64 desc[UR8][R26.64], R18 ;  /* 0x000000121a007986 */ /* 0x000fe8000c101b08 */
[----:B------:R-:W3:Y:S01]  /*1400*/  LDG.E.64 R20, desc[UR8][R20.64] ;  /* 0x0000000814147981 */ /* 0x000ee2000c1e1b00 */
[----:B------:R-:W-:-:S04]  /*1410*/  IMAD.IADD R15, R15, 0x1, R9 ;  /* 0x000000010f0f7824 */ /* 0x000fc800078e0209 */
[C---:B------:R-:W-:Y:S01]  /*1420*/  IMAD.WIDE.U32 R22, R15.reuse, 0x8, R2 ;  /* 0x000000080f167825 */ /* 0x040fe200078e0002 */
[----:B---3--:R-:W-:Y:S01]  /*1430*/  DFMA R12, R20, R6, R18 ;  /* 0x00000006140c722b */ /* 0x008fe20000000012 */
[----:B------:R-:W1:Y:S06]  /*1440*/  LDS.128 R4, [UR5+0x20] ;  /* 0x00002005ff047984 */ /* 0x000e6c0008000c00 */
[----:B------:R3:W-:Y:S04]  /*1450*/  STG.E.64 desc[UR8][R26.64], R12 ;  /* 0x0000000c1a007986 */ /* 0x0007e8000c101b08 */
[----:B------:R-:W1:Y:S01]  /*1460*/  LDG.E.64 R22, desc[UR8][R22.64] ;  /* 0x0000000816167981 */ /* 0x000e62000c1e1b00 */
[----:B------:R-:W-:-:S05]  /*1470*/  IADD3 R15, PT, PT, R15, R9, RZ ;  /* 0x000000090f0f7210 */ /* 0x000fca0007ffe0ff */
[----:B--2---:R-:W-:Y:S01]  /*1480*/  IMAD.WIDE.U32 R10, R15, 0x8, R2 ;  /* 0x000000080f0a7825 */ /* 0x004fe200078e0002 */
[----:B-1----:R-:W-:-:S07]  /*1490*/  DFMA R4, R4, R22, R12 ;  /* 0x000000160404722b */ /* 0x002fce000000000c */
[----:B------:R3:W-:Y:S04]  /*14a0*/  STG.E.64 desc[UR8][R26.64], R4 ;  /* 0x000000041a007986 */ /* 0x0007e8000c101b08 */
[----:B------:R-:W2:Y:S01]  /*14b0*/  LDG.E.64 R10, desc[UR8][R10.64] ;  /* 0x000000080a0a7981 */ /* 0x000ea2000c1e1b00 */
[----:B------:R-:W-:-:S05]  /*14c0*/  IADD3 R15, PT, PT, R15, R9, RZ ;  /* 0x000000090f0f7210 */ /* 0x000fca0007ffe0ff */
[----:B------:R-:W-:Y:S01]  /*14d0*/  IMAD.WIDE.U32 R16, R15, 0x8, R2 ;  /* 0x000000080f107825 */ /* 0x000fe200078e0002 */
[----:B--2---:R-:W-:-:S07]  /*14e0*/  DFMA R6, R10, R6, R4 ;  /* 0x000000060a06722b */ /* 0x004fce0000000004 */
[----:B------:R3:W-:Y:S04]  /*14f0*/  STG.E.64 desc[UR8][R26.64], R6 ;  /* 0x000000061a007986 */ /* 0x0007e8000c101b08 */
[----:B------:R-:W2:Y:S01]  /*1500*/  LDG.E.64 R16, desc[UR8][R16.64] ;  /* 0x0000000810107981 */ /* 0x000ea2000c1e1b00 */
[----:B------:R-:W-:-:S05]  /*1510*/  IADD3 R9, PT, PT, R15, R9, RZ ;  /* 0x000000090f097210 */ /* 0x000fca0007ffe0ff */
[----:B------:R-:W-:Y:S01]  /*1520*/  IMAD.WIDE.U32 R2, R9, 0x8, R2 ;  /* 0x0000000809027825 */ /* 0x000fe200078e0002 */
[----:B--2---:R-:W-:-:S07]  /*1530*/  DFMA R28, R28, R16, R6 ;  /* 0x000000101c1c722b */ /* 0x004fce0000000006 */
[----:B------:R3:W-:Y:S04]  /*1540*/  STG.E.64 desc[UR8][R26.64], R28 ;  /* 0x0000001c1a007986 */ /* 0x0007e8000c101b08 */
[----:B------:R-:W2:Y:S01]  /*1550*/  LDG.E.64 R2, desc[UR8][R2.64] ;  /* 0x0000000802027981 */ /* 0x000ea2000c1e1b00 */
[----:B------:R-:W-:Y:S01]  /*1560*/  UIADD3 UR4, UPT, UPT, UR4, 0x8, URZ ;  /* 0x0000000804047890 */ /* 0x000fe2000fffe0ff */
[----:B--2---:R-:W-:-:S07]  /*1570*/  DFMA R30, R2, R30, R28 ;  /* 0x0000001e021e722b */ /* 0x004fce000000001c */
[----:B------:R3:W-:Y:S04]  /*1580*/  STG.E.64 desc[UR8][R26.64], R30 ;  /* 0x0000001e1a007986 */ /* 0x0007e8000c101b08 */
.L_x_13:
[----:B------:R-:W-:Y:S05]  /*1590*/  @!P1 EXIT ;  /* 0x000000000000994d */ /* 0x000fea0003800000 */
[----:B------:R-:W-:Y:S02]  /*15a0*/  ISETP.GE.U32.AND P0, PT, R14, 0x4, PT ;  /* 0x000000040e00780c */ /* 0x000fe40003f06070 */
[----:B------:R-:W-:-:S04]  /*15b0*/  LOP3.LUT R8, R8, 0x3, RZ, 0xc0, !PT ;  /* 0x0000000308087812 */ /* 0x000fc800078ec0ff */
[----:B------:R-:W-:-:S07]  /*15c0*/  ISETP.NE.AND P1, PT, R8, RZ, PT ;  /* 0x000000ff0800720c */ /* 0x000fce0003f25270 */
[----:B------:R-:W-:Y:S06]  /*15d0*/  @!P0 BRA `(.L_x_14) ;  /* 0x0000000000748947 */ /* 0x000fec0003800000 */
[----:B------:R-:W1:Y:S08]  /*15e0*/  LDC R9, c[0x0][0x3a0] ;  /* 0x0000e800ff097b82 */ /* 0x000e700000000800 */
[----:B------:R-:W3:Y:S01]  /*15f0*/  LDC.64 R2, c[0x0][0x388] ;  /* 0x0000e200ff027b82 */ /* 0x000ee20000000a00 */
[----:B-1----:R-:W-:-:S04]  /*1600*/  IMAD R14, R9, UR4, R0 ;  /* 0x00000004090e7c24 */ /* 0x002fc8000f8e0200 */
[----:B---3--:R-:W-:-:S05]  /*1610*/  IMAD.WIDE.U32 R12, R14, 0x8, R2 ;  /* 0x000000080e0c7825 */ /* 0x008fca00078e0002 */
        /* <DEDUP_REMOVED lines=8> */
[----:B--2--5:R-:W-:Y:S01]  /*16a0*/  DFMA R4, R4, R10, R30 ;  /* 0x0000000a0404722b */ /* 0x024fe2000000001e */
[----:B------:R-:W-:Y:S01]  /*16b0*/  IMAD.IADD R16, R16, 0x1, R9 ;  /* 0x0000000110107824 */ /* 0x000fe200078e0209 */
[----:B------:R-:W1:Y:S05]  /*16c0*/  LDS.128 R28, [UR5+0x10] ;  /* 0x00001005ff1c7984 */ /* 0x000e6a0008000c00 */
[----:B------:R2:W-:Y:S04]  /*16d0*/  STG.E.64 desc[UR8][R26.64], R4 ;  /* 0x000000041a007986 */ /* 0x0005e8000c101b08 */
[----:B------:R-:W3:Y:S01]  /*16e0*/  LDG.E.64 R10, desc[UR8][R14.64] ;  /* 0x000000080e0a7981 */ /* 0x000ee2000c1e1b00 */
[----:B------:R-:W-:Y:S01]  /*16f0*/  IMAD.WIDE.U32 R12, R16, 0x8, R2 ;  /* 0x00000008100c7825 */ /* 0x000fe200078e0002 */
[----:B---3--:R-:W-:-:S07]  /*1700*/  DFMA R6, R10, R6, R4 ;  /* 0x000000060a06722b */ /* 0x008fce0000000004 */
[----:B------:R2:W-:Y:S04]  /*1710*/  STG.E.64 desc[UR8][R26.64], R6 ;  /* 0x000000061a007986 */ /* 0x0005e8000c101b08 */
[----:B------:R-:W1:Y:S01]  /*1720*/  LDG.E.64 R10, desc[UR8][R12.64] ;  /* 0x000000080c0a7981 */ /* 0x000e62000c1e1b00 */
[----:B------:R-:W-:-:S05]  /*1730*/  IADD3 R9, PT, PT, R16, R9, RZ ;  /* 0x0000000910097210 */ /* 0x000fca0007ffe0ff */
[----:B------:R-:W-:Y:S01]  /*1740*/  IMAD.WIDE.U32 R2, R9, 0x8, R2 ;  /* 0x0000000809027825 */ /* 0x000fe200078e0002 */
[----:B-1----:R-:W-:-:S07]  /*1750*/  DFMA R10, R28, R10, R6 ;  /* 0x0000000a1c0a722b */ /* 0x002fce0000000006 */
[----:B------:R2:W-:Y:S04]  /*1760*/  STG.E.64 desc[UR8][R26.64], R10 ;  /* 0x0000000a1a007986 */ /* 0x0005e8000c101b08 */
[----:B------:R-:W3:Y:S01]  /*1770*/  LDG.E.64 R2, desc[UR8][R2.64] ;  /* 0x0000000802027981 */ /* 0x000ee2000c1e1b00 */
[----:B------:R-:W-:Y:S01]  /*1780*/  UIADD3 UR4, UPT, UPT, UR4, 0x4, URZ ;  /* 0x0000000404047890 */ /* 0x000fe2000fffe0ff */
[----:B---3--:R-:W-:-:S07]  /*1790*/  DFMA R30, R2, R30, R10 ;  /* 0x0000001e021e722b */ /* 0x008fce000000000a */
[----:B------:R2:W-:Y:S04]  /*17a0*/  STG.E.64 desc[UR8][R26.64], R30 ;  /* 0x0000001e1a007986 */ /* 0x0005e8000c101b08 */
.L_x_14:
[----:B------:R-:W-:Y:S05]  /*17b0*/  @!P1 EXIT ;  /* 0x000000000000994d */ /* 0x000fea0003800000 */
[----:B------:R-:W4:Y:S01]  /*17c0*/  S2UR UR6, SR_CgaCtaId ;  /* 0x00000000000679c3 */ /* 0x000f220000008800 */
[----:B------:R-:W-:Y:S01]  /*17d0*/  UMOV UR5, 0x400 ;  /* 0x0000040000057882 */ /* 0x000fe20000000000 */
[----:B------:R-:W-:-:S06]  /*17e0*/  IADD3 R8, PT, PT, -R8, RZ, RZ ;  /* 0x000000ff08087210 */ /* 0x000fcc0007ffe1ff */
[----:B--2---:R-:W1:Y:S08]  /*17f0*/  LDC R10, c[0x0][0x3a0] ;  /* 0x0000e800ff0a7b82 */ /* 0x004e700000000800 */
[----:B---3--:R-:W2:Y:S01]  /*1800*/  LDC.64 R6, c[0x0][0x388] ;  /* 0x0000e200ff067b82 */ /* 0x008ea20000000a00 */
[----:B----4-:R-:W-:-:S04]  /*1810*/  ULEA UR5, UR6, UR5, 0x18 ;  /* 0x0000000506057291 */ /* 0x010fc8000f8ec0ff */
[----:B------:R-:W-:Y:S02]  /*1820*/  ULEA UR5, UR4, UR5, 0x3 ;  /* 0x0000000504057291 */ /* 0x000fe4000f8e18ff */
[----:B-1----:R-:W-:-:S10]  /*1830*/  IMAD R9, R10, UR4, R0 ;  /* 0x000000040a097c24 */ /* 0x002fd4000f8e0200 */
.L_x_15:
[C---:B--2---:R-:W-:Y:S01]  /*1840*/  IMAD.WIDE.U32 R4, R9.reuse, 0x8, R6 ;  /* 0x0000000809047825 */ /* 0x044fe200078e0006 */
[----:B-1----:R-:W1:Y:S05]  /*1850*/  LDS.64 R2, [UR5] ;  /* 0x00000005ff027984 */ /* 0x002e6a0008000a00 */
[----:B------:R-:W1:Y:S01]  /*1860*/  LDG.E.64 R4, desc[UR8][R4.64] ;  /* 0x0000000804047981 */ /* 0x000e62000c1e1b00 */
[----:B------:R-:W-:Y:S01]  /*1870*/  IADD3 R8, PT, PT, R8, 0x1, RZ ;  /* 0x0000000108087810 */ /* 0x000fe20007ffe0ff */
[----:B------:R-:W-:Y:S01]  /*1880*/  UIADD3 UR5, UPT, UPT, UR5, 0x8, URZ ;  /* 0x0000000805057890 */ /* 0x000fe2000fffe0ff */
[----:B------:R-:W-:Y:S02]  /*1890*/  IADD3 R9, PT, PT, R9, R10, RZ ;  /* 0x0000000a09097210 */ /* 0x000fe40007ffe0ff */
[----:B------:R-:W-:Y:S01]  /*18a0*/  ISETP.NE.AND P0, PT, R8, RZ, PT ;  /* 0x000000ff0800720c */ /* 0x000fe20003f05270 */
[----:B-1---5:R-:W-:-:S07]  /*18b0*/  DFMA R30, R2, R4, R30 ;  /* 0x00000004021e722b */ /* 0x022fce000000001e */
[----:B------:R1:W-:Y:S05]  /*18c0*/  STG.E.64 desc[UR8][R26.64], R30 ;  /* 0x0000001e1a007986 */ /* 0x0003ea000c101b08 */
[----:B------:R-:W-:Y:S05]  /*18d0*/  @P0 BRA `(.L_x_15) ;  /* 0xfffffffc00d80947 */ /* 0x000fea000383ffff */
[----:B------:R-:W-:Y:S05]  /*18e0*/  EXIT ;  /* 0x000000000000794d */ /* 0x000fea0003800000 */
.L_x_16:
        /* <DEDUP_REMOVED lines=9> */
.L_x_18:


//--------------------- .nv.shared.reserved.0     --------------------------
	.section	.nv.shared.reserved.0,"aw",@nobits
	.weak		__nv_reservedSMEM_offset_0_alias
	.size		__nv_reservedSMEM_offset_0_alias, 0, 64
	.other		__nv_reservedSMEM_offset_0_alias,@"STO_CUDA_RESERVED_SHARED STV_DEFAULT"
__nv_reservedSMEM_offset_0_alias:
	.zero		0
	.zero		64


//--------------------- .nv.shared._Z23matrixMultiplicationGPUPKdS0_Pdiii --------------------------
	.section	.nv.shared._Z23matrixMultiplicationGPUPKdS0_Pdiii,"aw",@nobits
	.sectionflags	@""
	.align	8
.nv.shared._Z23matrixMultiplicationGPUPKdS0_Pdiii:
	.zero		9024


//--------------------- .nv.constant0._Z37matrixMultiplicationGPUNoSharedMemoryPKdS0_Pdiii --------------------------
	.section	.nv.constant0._Z37matrixMultiplicationGPUNoSharedMemoryPKdS0_Pdiii,"a",@progbits
	.sectionflags	@""
	.align	4
.nv.constant0._Z37matrixMultiplicationGPUNoSharedMemoryPKdS0_Pdiii:
	.zero		932


//--------------------- .nv.constant0._Z23matrixMultiplicationGPUPKdS0_Pdiii --------------------------
	.section	.nv.constant0._Z23matrixMultiplicationGPUPKdS0_Pdiii,"a",@progbits
	.sectionflags	@""
	.align	4
.nv.constant0._Z23matrixMultiplicationGPUPKdS0_Pdiii:
	.zero		932


//--------------------- SYMBOLS --------------------------

	.type		.nv.reservedSmem.offset0,@object
	.size		.nv.reservedSmem.offset0,0x4
	.type		.nv.reservedSmem.cap,@object
	.size		.nv.reservedSmem.cap,0x4
